	.target	sm_100a

	.elftype	@"ET_EXEC"


//--------------------- .note.nv.tkinfo           --------------------------
	.section	.note.nv.tkinfo,"",@"SHT_NOTE"
	.sectionflags	@"SHF_NOTE_NV_TKINFO"
	.tkinfo
        /*0018*/ 	.word	0x00000002
        /*0030*/ 	.string	""
        /*0030*/ 	.string	"ptxas"
        /*0030*/ 	.string	"Cuda compilation tools, release 13.0, V13.0.88"
        /*0030*/ 	.string	"Build cuda_13.0.r13.0/compiler.36424714_0"
        /*0030*/ 	.string	"-arch sm_100a -m 64 "



//--------------------- .note.nv.cuinfo           --------------------------
	.section	.note.nv.cuinfo,"",@"SHT_NOTE"
	.sectionflags	@"SHF_NOTE_NV_CUINFO"
        /*0018*/ 	.short	0x0002
        /*001a*/ 	.short	0x0064
        /*001c*/ 	.short	0x0082
	.zero		2


//--------------------- .nv.info                  --------------------------
	.section	.nv.info,"",@"SHT_CUDA_INFO"
	.align	4


	//----- nvinfo : EIATTR_REGCOUNT
	.align		4
        /*0000*/ 	.byte	0x04, 0x2f
        /*0002*/ 	.short	(.L_19 - .L_18)
	.align		4
.L_18:
        /*0004*/ 	.word	index@(_ZN7cutlass13device_kernelINS_4conv6kernel13ConvUniversalINS1_16ConvProblemShapeILNS1_8OperatorE2ELi3EEENS1_10collective14CollectiveConvINS1_47MainloopSm100TmaUmmaWarpSpecializedImplicitGemmILS5_2ELi4ELi3ELi1ELi2EN4cute5tupleIJNSA_1CILi1EEESD_SD_EEEEENSB_IJNSC_ILi128EEENSB_IJNSC_ILi64EEEEEESI_EEENS_10tfloat32_tESK_NSA_8TiledMMAINSA_8MMA_AtomIJNSA_17SM100_MMA_TF32_SSISK_SK_fLi128ELi64ELNSA_4UMMA5MajorE1ELSP_1ELNSO_7ScaleInE0ELSQ_0EEEEEENSA_6LayoutISE_NSB_IJNSC_ILi0EEESU_SU_EEEEENSB_IJNSA_10UnderscoreESX_SX_EEEEENS7_6detail27Sm100ImplicitGemmTileTraitsINSA_13SM90_TMA_LOADENSA_14ComposedLayoutINSA_7SwizzleILi2ELi5ELi2EEENSA_18smem_ptr_flag_bitsILi32EEENST_INSB_IJNSC_ILi32EEENSC_ILi4EEEEEENSB_IJSD_S18_EEEEEEEvEENS11_INSA_20SM90_TMA_LOAD_IM2COLES1D_vEEEENS_8epilogue10collective18CollectiveEpilogueINS1I_23Sm100TmaWarpSpecializedILi4ELi2ELi16ELb1ELb0EEEJSJ_NSB_IJNST_ISG_SD_EENST_INSC_ILi16EEESD_EEEEESK_NSB_IJlNSB_IJSD_lllEEESU_EEESK_S1S_NS1I_6fusion15FusionCallbacksIS1M_NS1T_17LinearCombinationISK_fSK_fLNS_15FloatRoundStyleE2EEESJ_S1Q_JEEENSA_5SM1004TMEM4LOAD26SM100_TMEM_LOAD_32dp32b16xES12_NS13_INS14_ILi2ELi4ELi3EEES17_NST_INSB_IJNSC_ILi8EEES1O_EEENSB_IJS1O_SD_EEEEEEENSA_39AutoVectorizingCopyWithAssumedAlignmentILi128EEENSA_14SM90_TMA_STOREES28_S2A_S2A_EEEvvEEEEvNT_6ParamsE)
        /*0008*/ 	.word	0x0000004f


	//----- nvinfo : EIATTR_FRAME_SIZE
	.align		4
.L_19:
        /*000c*/ 	.byte	0x04, 0x11
        /*000e*/ 	.short	(.L_21 - .L_20)
	.align		4
.L_20:
        /*0010*/ 	.word	index@($__internal_2_$__cuda_sm10x_tcgen05_guardrail_trap_unallocated_columns_being_dealloced)
        /*0014*/ 	.word	0x00000008


	//----- nvinfo : EIATTR_FRAME_SIZE
	.align		4
.L_21:
        /*0018*/ 	.byte	0x04, 0x11
        /*001a*/ 	.short	(.L_23 - .L_22)
	.align		4
.L_22:
        /*001c*/ 	.word	index@($__internal_1_$__cuda_sm10x_tcgen05_guardrail_trap_phase_invalid_during_alloc)
        /*0020*/ 	.word	0x00000008


	//----- nvinfo : EIATTR_FRAME_SIZE
	.align		4
.L_23:
        /*0024*/ 	.byte	0x04, 0x11
        /*0026*/ 	.short	(.L_25 - .L_24)
	.align		4
.L_24:
        /*0028*/ 	.word	index@($__internal_0_$__cuda_sm10x_tcgen05_guardrail_trap_col_being_dealloced_not_returned_by_alloc)
        /*002c*/ 	.word	0x00000008


	//----- nvinfo : EIATTR_FRAME_SIZE
	.align		4
.L_25:
        /*0030*/ 	.byte	0x04, 0x11
        /*0032*/ 	.short	(.L_27 - .L_26)
	.align		4
.L_26:
        /*0034*/ 	.word	index@(_ZN7cutlass13device_kernelINS_4conv6kernel13ConvUniversalINS1_16ConvProblemShapeILNS1_8OperatorE2ELi3EEENS1_10collective14CollectiveConvINS1_47MainloopSm100TmaUmmaWarpSpecializedImplicitGemmILS5_2ELi4ELi3ELi1ELi2EN4cute5tupleIJNSA_1CILi1EEESD_SD_EEEEENSB_IJNSC_ILi128EEENSB_IJNSC_ILi64EEEEEESI_EEENS_10tfloat32_tESK_NSA_8TiledMMAINSA_8MMA_AtomIJNSA_17SM100_MMA_TF32_SSISK_SK_fLi128ELi64ELNSA_4UMMA5MajorE1ELSP_1ELNSO_7ScaleInE0ELSQ_0EEEEEENSA_6LayoutISE_NSB_IJNSC_ILi0EEESU_SU_EEEEENSB_IJNSA_10UnderscoreESX_SX_EEEEENS7_6detail27Sm100ImplicitGemmTileTraitsINSA_13SM90_TMA_LOADENSA_14ComposedLayoutINSA_7SwizzleILi2ELi5ELi2EEENSA_18smem_ptr_flag_bitsILi32EEENST_INSB_IJNSC_ILi32EEENSC_ILi4EEEEEENSB_IJSD_S18_EEEEEEEvEENS11_INSA_20SM90_TMA_LOAD_IM2COLES1D_vEEEENS_8epilogue10collective18CollectiveEpilogueINS1I_23Sm100TmaWarpSpecializedILi4ELi2ELi16ELb1ELb0EEEJSJ_NSB_IJNST_ISG_SD_EENST_INSC_ILi16EEESD_EEEEESK_NSB_IJlNSB_IJSD_lllEEESU_EEESK_S1S_NS1I_6fusion15FusionCallbacksIS1M_NS1T_17LinearCombinationISK_fSK_fLNS_15FloatRoundStyleE2EEESJ_S1Q_JEEENSA_5SM1004TMEM4LOAD26SM100_TMEM_LOAD_32dp32b16xES12_NS13_INS14_ILi2ELi4ELi3EEES17_NST_INSB_IJNSC_ILi8EEES1O_EEENSB_IJS1O_SD_EEEEEEENSA_39AutoVectorizingCopyWithAssumedAlignmentILi128EEENSA_14SM90_TMA_STOREES28_S2A_S2A_EEEvvEEEEvNT_6ParamsE)
        /*0038*/ 	.word	0x00000008


	//----- nvinfo : EIATTR_MIN_STACK_SIZE
	.align		4
.L_27:
        /*003c*/ 	.byte	0x04, 0x12
        /*003e*/ 	.short	(.L_29 - .L_28)
	.align		4
.L_28:
        /*0040*/ 	.word	index@(_ZN7cutlass13device_kernelINS_4conv6kernel13ConvUniversalINS1_16ConvProblemShapeILNS1_8OperatorE2ELi3EEENS1_10collective14CollectiveConvINS1_47MainloopSm100TmaUmmaWarpSpecializedImplicitGemmILS5_2ELi4ELi3ELi1ELi2EN4cute5tupleIJNSA_1CILi1EEESD_SD_EEEEENSB_IJNSC_ILi128EEENSB_IJNSC_ILi64EEEEEESI_EEENS_10tfloat32_tESK_NSA_8TiledMMAINSA_8MMA_AtomIJNSA_17SM100_MMA_TF32_SSISK_SK_fLi128ELi64ELNSA_4UMMA5MajorE1ELSP_1ELNSO_7ScaleInE0ELSQ_0EEEEEENSA_6LayoutISE_NSB_IJNSC_ILi0EEESU_SU_EEEEENSB_IJNSA_10UnderscoreESX_SX_EEEEENS7_6detail27Sm100ImplicitGemmTileTraitsINSA_13SM90_TMA_LOADENSA_14ComposedLayoutINSA_7SwizzleILi2ELi5ELi2EEENSA_18smem_ptr_flag_bitsILi32EEENST_INSB_IJNSC_ILi32EEENSC_ILi4EEEEEENSB_IJSD_S18_EEEEEEEvEENS11_INSA_20SM90_TMA_LOAD_IM2COLES1D_vEEEENS_8epilogue10collective18CollectiveEpilogueINS1I_23Sm100TmaWarpSpecializedILi4ELi2ELi16ELb1ELb0EEEJSJ_NSB_IJNST_ISG_SD_EENST_INSC_ILi16EEESD_EEEEESK_NSB_IJlNSB_IJSD_lllEEESU_EEESK_S1S_NS1I_6fusion15FusionCallbacksIS1M_NS1T_17LinearCombinationISK_fSK_fLNS_15FloatRoundStyleE2EEESJ_S1Q_JEEENSA_5SM1004TMEM4LOAD26SM100_TMEM_LOAD_32dp32b16xES12_NS13_INS14_ILi2ELi4ELi3EEES17_NST_INSB_IJNSC_ILi8EEES1O_EEENSB_IJS1O_SD_EEEEEEENSA_39AutoVectorizingCopyWithAssumedAlignmentILi128EEENSA_14SM90_TMA_STOREES28_S2A_S2A_EEEvvEEEEvNT_6ParamsE)
        /*0044*/ 	.word	0x00000008
.L_29:


//--------------------- .nv.compat                --------------------------
	.section	.nv.compat,"",@"SHT_CUDA_COMPAT_INFO"
	.align	4
        /*0000*/ 	.byte	0x02, 0x09, 0x01, 0x00, 0x02, 0x02, 0x02, 0x00, 0x02, 0x05, 0x05, 0x00, 0x03, 0x07, 0x01, 0x01
        /*0010*/ 	.byte	0x02, 0x03, 0x01, 0x00, 0x02, 0x06, 0x01, 0x00, 0x04, 0x0b, 0x08, 0x00, 0x09, 0x00, 0x00, 0x00
        /*0020*/ 	.byte	0x00, 0x00, 0x00, 0x00


//--------------------- .nv.info._ZN7cutlass13device_kernelINS_4conv6kernel13ConvUniversalINS1_16ConvProblemShapeILNS1_8OperatorE2ELi3EEENS1_10collective14CollectiveConvINS1_47MainloopSm100TmaUmmaWarpSpecializedImplicitGemmILS5_2ELi4ELi3ELi1ELi2EN4cute5tupleIJNSA_1CILi1EEESD_SD_EEEEENSB_IJNSC_ILi128EEENSB_IJNSC_ILi64EEEEEESI_EEENS_10tfloat32_tESK_NSA_8TiledMMAINSA_8MMA_AtomIJNSA_17SM100_MMA_TF32_SSISK_SK_fLi128ELi64ELNSA_4UMMA5MajorE1ELSP_1ELNSO_7ScaleInE0ELSQ_0EEEEEENSA_6LayoutISE_NSB_IJNSC_ILi0EEESU_SU_EEEEENSB_IJNSA_10UnderscoreESX_SX_EEEEENS7_6detail27Sm100ImplicitGemmTileTraitsINSA_13SM90_TMA_LOADENSA_14ComposedLayoutINSA_7SwizzleILi2ELi5ELi2EEENSA_18smem_ptr_flag_bitsILi32EEENST_INSB_IJNSC_ILi32EEENSC_ILi4EEEEEENSB_IJSD_S18_EEEEEEEvEENS11_INSA_20SM90_TMA_LOAD_IM2COLES1D_vEEEENS_8epilogue10collective18CollectiveEpilogueINS1I_23Sm100TmaWarpSpecializedILi4ELi2ELi16ELb1ELb0EEEJSJ_NSB_IJNST_ISG_SD_EENST_INSC_ILi16EEESD_EEEEESK_NSB_IJlNSB_IJSD_lllEEESU_EEESK_S1S_NS1I_6fusion15FusionCallbacksIS1M_NS1T_17LinearCombinationISK_fSK_fLNS_15FloatRoundStyleE2EEESJ_S1Q_JEEENSA_5SM1004TMEM4LOAD26SM100_TMEM_LOAD_32dp32b16xES12_NS13_INS14_ILi2ELi4ELi3EEES17_NST_INSB_IJNSC_ILi8EEES1O_EEENSB_IJS1O_SD_EEEEEEENSA_39AutoVectorizingCopyWithAssumedAlignmentILi128EEENSA_14SM90_TMA_STOREES28_S2A_S2A_EEEvvEEEEvNT_6ParamsE --------------------------
	.section	.nv.info._ZN7cutlass13device_kernelINS_4conv6kernel13ConvUniversalINS1_16ConvProblemShapeILNS1_8OperatorE2ELi3EEENS1_10collective14CollectiveConvINS1_47MainloopSm100TmaUmmaWarpSpecializedImplicitGemmILS5_2ELi4ELi3ELi1ELi2EN4cute5tupleIJNSA_1CILi1EEESD_SD_EEEEENSB_IJNSC_ILi128EEENSB_IJNSC_ILi64EEEEEESI_EEENS_10tfloat32_tESK_NSA_8TiledMMAINSA_8MMA_AtomIJNSA_17SM100_MMA_TF32_SSISK_SK_fLi128ELi64ELNSA_4UMMA5MajorE1ELSP_1ELNSO_7ScaleInE0ELSQ_0EEEEEENSA_6LayoutISE_NSB_IJNSC_ILi0EEESU_SU_EEEEENSB_IJNSA_10UnderscoreESX_SX_EEEEENS7_6detail27Sm100ImplicitGemmTileTraitsINSA_13SM90_TMA_LOADENSA_14ComposedLayoutINSA_7SwizzleILi2ELi5ELi2EEENSA_18smem_ptr_flag_bitsILi32EEENST_INSB_IJNSC_ILi32EEENSC_ILi4EEEEEENSB_IJSD_S18_EEEEEEEvEENS11_INSA_20SM90_TMA_LOAD_IM2COLES1D_vEEEENS_8epilogue10collective18CollectiveEpilogueINS1I_23Sm100TmaWarpSpecializedILi4ELi2ELi16ELb1ELb0EEEJSJ_NSB_IJNST_ISG_SD_EENST_INSC_ILi16EEESD_EEEEESK_NSB_IJlNSB_IJSD_lllEEESU_EEESK_S1S_NS1I_6fusion15FusionCallbacksIS1M_NS1T_17LinearCombinationISK_fSK_fLNS_15FloatRoundStyleE2EEESJ_S1Q_JEEENSA_5SM1004TMEM4LOAD26SM100_TMEM_LOAD_32dp32b16xES12_NS13_INS14_ILi2ELi4ELi3EEES17_NST_INSB_IJNSC_ILi8EEES1O_EEENSB_IJS1O_SD_EEEEEEENSA_39AutoVectorizingCopyWithAssumedAlignmentILi128EEENSA_14SM90_TMA_STOREES28_S2A_S2A_EEEvvEEEEvNT_6ParamsE,"",@"SHT_CUDA_INFO"
	.sectionflags	@""
	.align	4


	//----- nvinfo : EIATTR_CUDA_API_VERSION
	.align		4
        /*0000*/ 	.byte	0x04, 0x37
        /*0002*/ 	.short	(.L_31 - .L_30)
.L_30:
        /*0004*/ 	.word	0x00000082


	//----- nvinfo : EIATTR_KPARAM_INFO
	.align		4
.L_31:
        /*0008*/ 	.byte	0x04, 0x17
        /*000a*/ 	.short	(.L_33 - .L_32)
.L_32:
        /*000c*/ 	.word	0x00000000
        /*0010*/ 	.short	0x0000
        /*0012*/ 	.short	0x0000
        /*0014*/ 	.byte	0x00, 0xf0, 0x01, 0x24


	//----- nvinfo : EIATTR_AT_ENTRY_FRAGMENTS
	.align		4
.L_33:
        /*0018*/ 	.byte	0x04, 0x4f
        /*001a*/ 	.short	(.L_35 - .L_34)


	//   ....[0]....
.L_34:
        /*001c*/ 	.word	0x00000006


	//----- nvinfo : EIATTR_RESERVED_SMEM_USED
	.align		4
.L_35:
        /*0020*/ 	.byte	0x01, 0x41
	.zero		2


	//----- nvinfo : EIATTR_SPARSE_MMA_MASK
	.align		4
        /*0024*/ 	.byte	0x03, 0x50
        /*0026*/ 	.short	0x0000


	//----- nvinfo : EIATTR_TCGEN05_1CTA_USED
	.align		4
        /*0028*/ 	.byte	0x01, 0x51
	.zero		2


	//----- nvinfo : EIATTR_MAXREG_COUNT
	.align		4
        /*002c*/ 	.byte	0x03, 0x1b
        /*002e*/ 	.short	0x00ff


	//----- nvinfo : EIATTR_NUM_BARRIERS
	.align		4
        /*0030*/ 	.byte	0x02, 0x4c
        /*0032*/ 	.byte	0x07
	.zero		1


	//----- nvinfo : EIATTR_EXTERNS
	.align		4
        /*0034*/ 	.byte	0x04, 0x0f
        /*0036*/ 	.short	(.L_37 - .L_36)


	//   ....[0]....
	.align		4
.L_36:
        /*0038*/ 	.word	index@(__assertfail)


	//----- nvinfo : EIATTR_MERCURY_ISA_VERSION
	.align		4
.L_37:
        /*003c*/ 	.byte	0x03, 0x5f
        /*003e*/ 	.short	0x0101


	//----- nvinfo : EIATTR_INT_WARP_WIDE_INSTR_OFFSETS
	.align		4
        /*0040*/ 	.byte	0x04, 0x31
        /*0042*/ 	.short	(.L_39 - .L_38)


	//   ....[0]....
.L_38:
        /*0044*/ 	.word	0x00004520


	//   ....[1]....
        /*0048*/ 	.word	0x00004540


	//   ....[2]....
        /*004c*/ 	.word	0x00004570


	//   ....[3]....
        /*0050*/ 	.word	0x000057f0


	//   ....[4]....
        /*0054*/ 	.word	0x00005850


	//   ....[5]....
        /*0058*/ 	.word	0x00005950


	//   ....[6]....
        /*005c*/ 	.word	0x000059d0


	//   ....[7]....
        /*0060*/ 	.word	0x00005ab0


	//   ....[8]....
        /*0064*/ 	.word	0x00005b40


	//   ....[9]....
        /*0068*/ 	.word	0x00005c30


	//   ....[10]....
        /*006c*/ 	.word	0x00005ce0


	//----- nvinfo : EIATTR_COOP_GROUP_MASK_REGIDS
	.align		4
.L_39:
        /*0070*/ 	.byte	0x04, 0x29
        /*0072*/ 	.short	(.L_41 - .L_40)


	//   ....[0]....
.L_40:
        /*0074*/ 	.word	0xffffffff


	//   ....[1]....
        /*0078*/ 	.word	0xffffffff


	//   ....[2]....
        /*007c*/ 	.word	0xffffffff


	//   ....[3]....
        /*0080*/ 	.word	0xffffffff


	//   ....[4]....
        /*0084*/ 	.word	0xffffffff


	//   ....[5]....
        /*0088*/ 	.word	0xffffffff


	//   ....[6]....
        /*008c*/ 	.word	0xffffffff


	//   ....[7]....
        /*0090*/ 	.word	0xffffffff


	//   ....[8]....
        /*0094*/ 	.word	0xffffffff


	//   ....[9]....
        /*0098*/ 	.word	0xffffffff


	//   ....[10]....
        /*009c*/ 	.word	0xffffffff


	//   ....[11]....
        /*00a0*/ 	.word	0xffffffff


	//----- nvinfo : EIATTR_COOP_GROUP_INSTR_OFFSETS
	.align		4
.L_41:
        /*00a4*/ 	.byte	0x04, 0x28
        /*00a6*/ 	.short	(.L_43 - .L_42)


	//   ....[0]....
.L_42:
        /*00a8*/ 	.word	0x00000090


	//   ....[1]....
        /*00ac*/ 	.word	0x00000500


	//   ....[2]....
        /*00b0*/ 	.word	0x00000670


	//   ....[3]....
        /*00b4*/ 	.word	0x00000810


	//   ....[4]....
        /*00b8*/ 	.word	0x00000910


	//   ....[5]....
        /*00bc*/ 	.word	0x00000a60


	//   ....[6]....
        /*00c0*/ 	.word	0x00002a30


	//   ....[7]....
        /*00c4*/ 	.word	0x00003680


	//   ....[8]....
        /*00c8*/ 	.word	0x00003890


	//   ....[9]....
        /*00cc*/ 	.word	0x000038c0


	//   ....[10]....
        /*00d0*/ 	.word	0x00004400


	//   ....[11]....
        /*00d4*/ 	.word	0x00004640


	//----- nvinfo : EIATTR_VRC_CTA_INIT_COUNT
	.align		4
.L_43:
        /*00d8*/ 	.byte	0x02, 0x4a
        /*00da*/ 	.byte	0x80
	.zero		1


	//----- nvinfo : EIATTR_SYSCALL_OFFSETS
	.align		4
        /*00dc*/ 	.byte	0x04, 0x46
        /*00de*/ 	.short	(.L_45 - .L_44)


	//   ....[0]....
.L_44:
        /*00e0*/ 	.word	0x00006f30


	//   ....[1]....
        /*00e4*/ 	.word	0x00007020


	//   ....[2]....
        /*00e8*/ 	.word	0x000077f0


	//   ....[3]....
        /*00ec*/ 	.word	0x00008170


	//   ....[4]....
        /*00f0*/ 	.word	0x00008ab0


	//   ....[5]....
        /*00f4*/ 	.word	0x000093e0


	//----- nvinfo : EIATTR_MBARRIER_INSTR_OFFSETS
	.align		4
.L_45:
        /*00f8*/ 	.byte	0x04, 0x39
        /*00fa*/ 	.short	(.L_47 - .L_46)


	//   ....[0]....
.L_46:
        /*00fc*/ 	.word	0x000005e0
        /*0100*/ 	.word	0x000000ff
        /*0104*/ 	.word	0x00000000
        /*0108*/ 	.short	0x0100
        /*010a*/ 	.byte	0x04
	.zero		1


	//   ....[1]....
        /*010c*/ 	.word	0x000005f0
        /*0110*/ 	.word	0x000000ff
        /*0114*/ 	.word	0x00000020
        /*0118*/ 	.short	0x0100
        /*011a*/ 	.byte	0x04
	.zero		1


	//   ....[2]....
        /*011c*/ 	.word	0x00000600
        /*0120*/ 	.word	0x000000ff
        /*0124*/ 	.word	0x00000008
        /*0128*/ 	.short	0x0100
        /*012a*/ 	.byte	0x04
	.zero		1


	//   ....[3]....
        /*012c*/ 	.word	0x00000610
        /*0130*/ 	.word	0x000000ff
        /*0134*/ 	.word	0x00000028
        /*0138*/ 	.short	0x0100
        /*013a*/ 	.byte	0x04
	.zero		1


	//   ....[4]....
        /*013c*/ 	.word	0x00000620
        /*0140*/ 	.word	0x000000ff
        /*0144*/ 	.word	0x00000010
        /*0148*/ 	.short	0x0100
        /*014a*/ 	.byte	0x04
	.zero		1


	//   ....[5]....
        /*014c*/ 	.word	0x00000630
        /*0150*/ 	.word	0x000000ff
        /*0154*/ 	.word	0x00000030
        /*0158*/ 	.short	0x0100
        /*015a*/ 	.byte	0x04
	.zero		1


	//   ....[6]....
        /*015c*/ 	.word	0x00000640
        /*0160*/ 	.word	0x000000ff
        /*0164*/ 	.word	0x00000018
        /*0168*/ 	.short	0x0100
        /*016a*/ 	.byte	0x04
	.zero		1


	//   ....[7]....
        /*016c*/ 	.word	0x00000650
        /*0170*/ 	.word	0x000000ff
        /*0174*/ 	.word	0x00000038
        /*0178*/ 	.short	0x0100
        /*017a*/ 	.byte	0x04
	.zero		1


	//   ....[8]....
        /*017c*/ 	.word	0x00000780
        /*0180*/ 	.word	0x000000ff
        /*0184*/ 	.word	0x00000040
        /*0188*/ 	.short	0x0100
        /*018a*/ 	.byte	0x04
	.zero		1


	//   ....[9]....
        /*018c*/ 	.word	0x00000790
        /*0190*/ 	.word	0x000000ff
        /*0194*/ 	.word	0x00000060
        /*0198*/ 	.short	0x0100
        /*019a*/ 	.byte	0x04
	.zero		1


	//   ....[10]....
        /*019c*/ 	.word	0x000007a0
        /*01a0*/ 	.word	0x000000ff
        /*01a4*/ 	.word	0x00000048
        /*01a8*/ 	.short	0x0100
        /*01aa*/ 	.byte	0x04
	.zero		1


	//   ....[11]....
        /*01ac*/ 	.word	0x000007b0
        /*01b0*/ 	.word	0x000000ff
        /*01b4*/ 	.word	0x00000068
        /*01b8*/ 	.short	0x0100
        /*01ba*/ 	.byte	0x04
	.zero		1


	//   ....[12]....
        /*01bc*/ 	.word	0x000007c0
        /*01c0*/ 	.word	0x000000ff
        /*01c4*/ 	.word	0x00000050
        /*01c8*/ 	.short	0x0100
        /*01ca*/ 	.byte	0x04
	.zero		1


	//   ....[13]....
        /*01cc*/ 	.word	0x000007d0
        /*01d0*/ 	.word	0x000000ff
        /*01d4*/ 	.word	0x00000070
        /*01d8*/ 	.short	0x0100
        /*01da*/ 	.byte	0x04
	.zero		1


	//   ....[14]....
        /*01dc*/ 	.word	0x000007e0
        /*01e0*/ 	.word	0x000000ff
        /*01e4*/ 	.word	0x00000058
        /*01e8*/ 	.short	0x0100
        /*01ea*/ 	.byte	0x04
	.zero		1


	//   ....[15]....
        /*01ec*/ 	.word	0x000007f0
        /*01f0*/ 	.word	0x000000ff
        /*01f4*/ 	.word	0x00000078
        /*01f8*/ 	.short	0x0100
        /*01fa*/ 	.byte	0x04
	.zero		1


	//   ....[16]....
        /*01fc*/ 	.word	0x000008e0
        /*0200*/ 	.word	0x000000ff
        /*0204*/ 	.word	0x00000080
        /*0208*/ 	.short	0x0100
        /*020a*/ 	.byte	0x06
	.zero		1


	//   ....[17]....
        /*020c*/ 	.word	0x000008f0
        /*0210*/ 	.word	0x000000ff
        /*0214*/ 	.word	0x00000088
        /*0218*/ 	.short	0x0100
        /*021a*/ 	.byte	0x06
	.zero		1


	//   ....[18]....
        /*021c*/ 	.word	0x00000a30
        /*0220*/ 	.word	0x000000ff
        /*0224*/ 	.word	0x00000090
        /*0228*/ 	.short	0x0100
        /*022a*/ 	.byte	0x06
	.zero		1


	//   ....[19]....
        /*022c*/ 	.word	0x00000a40
        /*0230*/ 	.word	0x000000ff
        /*0234*/ 	.word	0x00000098
        /*0238*/ 	.short	0x0100
        /*023a*/ 	.byte	0x06
	.zero		1


	//   ....[20]....
        /*023c*/ 	.word	0x00000b90
        /*0240*/ 	.word	0x000000ff
        /*0244*/ 	.word	0x000000a0
        /*0248*/ 	.short	0x0100
        /*024a*/ 	.byte	0x04
	.zero		1


	//   ....[21]....
        /*024c*/ 	.word	0x00000ba0
        /*0250*/ 	.word	0x000000ff
        /*0254*/ 	.word	0x000000b0
        /*0258*/ 	.short	0x0100
        /*025a*/ 	.byte	0x04
	.zero		1


	//   ....[22]....
        /*025c*/ 	.word	0x00000bb0
        /*0260*/ 	.word	0x000000ff
        /*0264*/ 	.word	0x000000a8
        /*0268*/ 	.short	0x0100
        /*026a*/ 	.byte	0x04
	.zero		1


	//   ....[23]....
        /*026c*/ 	.word	0x00000bc0
        /*0270*/ 	.word	0x000000ff
        /*0274*/ 	.word	0x000000b8
        /*0278*/ 	.short	0x0100
        /*027a*/ 	.byte	0x04
	.zero		1


	//   ....[24]....
        /*027c*/ 	.word	0x000019f0
        /*0280*/ 	.word	0x000000ff
        /*0284*/ 	.word	0x00000020
        /*0288*/ 	.short	0x010a
        /*028a*/ 	.byte	0x08
	.zero		1


	//   ....[25]....
        /*028c*/ 	.word	0x00001db0
        /*0290*/ 	.word	0x000000ff
        /*0294*/ 	.word	0x00000020
        /*0298*/ 	.short	0x010a
        /*029a*/ 	.byte	0x29
	.zero		1


	//   ....[26]....
        /*029c*/ 	.word	0x00001f20
        /*02a0*/ 	.word	0x000000ff
        /*02a4*/ 	.word	0x00000020
        /*02a8*/ 	.short	0x010a
        /*02aa*/ 	.byte	0x08
	.zero		1


	//   ....[27]....
        /*02ac*/ 	.word	0x000022e0
        /*02b0*/ 	.word	0x000000ff
        /*02b4*/ 	.word	0x00000088
        /*02b8*/ 	.short	0x0101
        /*02ba*/ 	.byte	0x2e
	.zero		1


	//   ....[28]....
        /*02bc*/ 	.word	0x00002310
        /*02c0*/ 	.word	0x000000ff
        /*02c4*/ 	.word	0x00000020
        /*02c8*/ 	.short	0x010a
        /*02ca*/ 	.byte	0x04
	.zero		1


	//   ....[29]....
        /*02cc*/ 	.word	0x00002520
        /*02d0*/ 	.word	0x000000ff
        /*02d4*/ 	.word	0x00000020
        /*02d8*/ 	.short	0x010a
        /*02da*/ 	.byte	0x29
	.zero		1


	//   ....[30]....
        /*02dc*/ 	.word	0x00002690
        /*02e0*/ 	.word	0x000000ff
        /*02e4*/ 	.word	0x00000020
        /*02e8*/ 	.short	0x010a
        /*02ea*/ 	.byte	0x08
	.zero		1


	//   ....[31]....
        /*02ec*/ 	.word	0x00002a40
        /*02f0*/ 	.word	0x000000ff
        /*02f4*/ 	.word	0x00000090
        /*02f8*/ 	.short	0x010a
        /*02fa*/ 	.byte	0x2e
	.zero		1


	//   ....[32]....
        /*02fc*/ 	.word	0x00002b00
        /*0300*/ 	.word	0x000000ff
        /*0304*/ 	.word	0x00000000
        /*0308*/ 	.short	0x0101
        /*030a*/ 	.byte	0x04
	.zero		1


	//   ....[33]....
        /*030c*/ 	.word	0x000030f0
        /*0310*/ 	.word	0x000000ff
        /*0314*/ 	.word	0x00000000
        /*0318*/ 	.short	0x010a
        /*031a*/ 	.byte	0x04
	.zero		1


	//   ....[34]....
        /*031c*/ 	.word	0x00003190
        /*0320*/ 	.word	0x000000ff
        /*0324*/ 	.word	0x00000000
        /*0328*/ 	.short	0x010a
        /*032a*/ 	.byte	0x05
	.zero		1


	//   ....[35]....
        /*032c*/ 	.word	0x00003230
        /*0330*/ 	.word	0x000000ff
        /*0334*/ 	.word	0x00000000
        /*0338*/ 	.short	0x010a
        /*033a*/ 	.byte	0x05
	.zero		1


	//   ....[36]....
        /*033c*/ 	.word	0x000032e0
        /*0340*/ 	.word	0x00000000
        /*0344*/ 	.word	0x00000000
        /*0348*/ 	.short	0x010a
        /*034a*/ 	.byte	0xff
	.zero		1


	//   ....[37]....
        /*034c*/ 	.word	0x00003430
        /*0350*/ 	.word	0x000000ff
        /*0354*/ 	.word	0x00000098
        /*0358*/ 	.short	0x010a
        /*035a*/ 	.byte	0x04
	.zero		1


	//   ....[38]....
        /*035c*/ 	.word	0x000034d0
        /*0360*/ 	.word	0x000000ff
        /*0364*/ 	.word	0x00000090
        /*0368*/ 	.short	0x010a
        /*036a*/ 	.byte	0x04
	.zero		1


	//   ....[39]....
        /*036c*/ 	.word	0x00003570
        /*0370*/ 	.word	0x000000ff
        /*0374*/ 	.word	0x00000000
        /*0378*/ 	.short	0x0101
        /*037a*/ 	.byte	0x05
	.zero		1


	//   ....[40]....
        /*037c*/ 	.word	0x000035b0
        /*0380*/ 	.word	0x000000ff
        /*0384*/ 	.word	0x00000098
        /*0388*/ 	.short	0x0106
        /*038a*/ 	.byte	0x04
	.zero		1


	//   ....[41]....
        /*038c*/ 	.word	0x000035f0
        /*0390*/ 	.word	0x00000000
        /*0394*/ 	.word	0x00000098
        /*0398*/ 	.short	0x010a
        /*039a*/ 	.byte	0xff
	.zero		1


	//   ....[42]....
        /*039c*/ 	.word	0x00003bd0
        /*03a0*/ 	.word	0x000000ff
        /*03a4*/ 	.word	0x00000090
        /*03a8*/ 	.short	0x010a
        /*03aa*/ 	.byte	0x18
	.zero		1


	//   ....[43]....
        /*03ac*/ 	.word	0x00003c80
        /*03b0*/ 	.word	0x000000ff
        /*03b4*/ 	.word	0x00000000
        /*03b8*/ 	.short	0x0101
        /*03ba*/ 	.byte	0x2e
	.zero		1


	//   ....[44]....
        /*03bc*/ 	.word	0x00003c90
        /*03c0*/ 	.word	0x000000ff
        /*03c4*/ 	.word	0x000000b0
        /*03c8*/ 	.short	0x010a
        /*03ca*/ 	.byte	0x1c
	.zero		1


	//   ....[45]....
        /*03cc*/ 	.word	0x00003d60
        /*03d0*/ 	.word	0x000000ff
        /*03d4*/ 	.word	0x00000000
        /*03d8*/ 	.short	0x010a
        /*03da*/ 	.byte	0x04
	.zero		1


	//   ....[46]....
        /*03dc*/ 	.word	0x00003dc0
        /*03e0*/ 	.word	0x000000ff
        /*03e4*/ 	.word	0x00000000
        /*03e8*/ 	.short	0x010a
        /*03ea*/ 	.byte	0x14
	.zero		1


	//   ....[47]....
        /*03ec*/ 	.word	0x00003f00
        /*03f0*/ 	.word	0x000000ff
        /*03f4*/ 	.word	0x00000000
        /*03f8*/ 	.short	0x010a
        /*03fa*/ 	.byte	0x04
	.zero		1


	//   ....[48]....
        /*03fc*/ 	.word	0x00004350
        /*0400*/ 	.word	0x000000ff
        /*0404*/ 	.word	0x00000000
        /*0408*/ 	.short	0x010a
        /*040a*/ 	.byte	0x04
	.zero		1


	//   ....[49]....
        /*040c*/ 	.word	0x000043e0
        /*0410*/ 	.word	0x000000ff
        /*0414*/ 	.word	0x00000000
        /*0418*/ 	.short	0x010a
        /*041a*/ 	.byte	0x04
	.zero		1


	//   ....[50]....
        /*041c*/ 	.word	0x00004bd0
        /*0420*/ 	.word	0x000000ff
        /*0424*/ 	.word	0x00000090
        /*0428*/ 	.short	0x010a
        /*042a*/ 	.byte	0x14
	.zero		1


	//   ....[51]....
        /*042c*/ 	.word	0x00004c70
        /*0430*/ 	.word	0x000000ff
        /*0434*/ 	.word	0x00000000
        /*0438*/ 	.short	0x0101
        /*043a*/ 	.byte	0x30
	.zero		1


	//   ....[52]....
        /*043c*/ 	.word	0x000051a0
        /*0440*/ 	.word	0x000000ff
        /*0444*/ 	.word	0x00000088
        /*0448*/ 	.short	0x010a
        /*044a*/ 	.byte	0x14
	.zero		1


	//   ....[53]....
        /*044c*/ 	.word	0x00005790
        /*0450*/ 	.word	0x000000ff
        /*0454*/ 	.word	0x00000060
        /*0458*/ 	.short	0x010a
        /*045a*/ 	.byte	0x14
	.zero		1


	//   ....[54]....
        /*045c*/ 	.word	0x00005900
        /*0460*/ 	.word	0x000000ff
        /*0464*/ 	.word	0x00000040
        /*0468*/ 	.short	0x010b
        /*046a*/ 	.byte	0x14
	.zero		1


	//   ....[55]....
        /*046c*/ 	.word	0x00005910
        /*0470*/ 	.word	0x000000ff
        /*0474*/ 	.word	0x00000000
        /*0478*/ 	.short	0x0101
        /*047a*/ 	.byte	0x36
	.zero		1


	//   ....[56]....
        /*047c*/ 	.word	0x00005920
        /*0480*/ 	.word	0x000000ff
        /*0484*/ 	.word	0x00000068
        /*0488*/ 	.short	0x010a
        /*048a*/ 	.byte	0x14
	.zero		1


	//   ....[57]....
        /*048c*/ 	.word	0x00005a60
        /*0490*/ 	.word	0x000000ff
        /*0494*/ 	.word	0x00000048
        /*0498*/ 	.short	0x010b
        /*049a*/ 	.byte	0x14
	.zero		1


	//   ....[58]....
        /*049c*/ 	.word	0x00005a70
        /*04a0*/ 	.word	0x000000ff
        /*04a4*/ 	.word	0x00000000
        /*04a8*/ 	.short	0x0101
        /*04aa*/ 	.byte	0x35
	.zero		1


	//   ....[59]....
        /*04ac*/ 	.word	0x00005a80
        /*04b0*/ 	.word	0x000000ff
        /*04b4*/ 	.word	0x00000070
        /*04b8*/ 	.short	0x010a
        /*04ba*/ 	.byte	0x14
	.zero		1


	//   ....[60]....
        /*04bc*/ 	.word	0x00005be0
        /*04c0*/ 	.word	0x000000ff
        /*04c4*/ 	.word	0x00000050
        /*04c8*/ 	.short	0x010b
        /*04ca*/ 	.byte	0x14
	.zero		1


	//   ....[61]....
        /*04cc*/ 	.word	0x00005bf0
        /*04d0*/ 	.word	0x000000ff
        /*04d4*/ 	.word	0x00000000
        /*04d8*/ 	.short	0x0101
        /*04da*/ 	.byte	0x34
	.zero		1


	//   ....[62]....
        /*04dc*/ 	.word	0x00005c00
        /*04e0*/ 	.word	0x000000ff
        /*04e4*/ 	.word	0x00000078
        /*04e8*/ 	.short	0x010a
        /*04ea*/ 	.byte	0x14
	.zero		1


	//   ....[63]....
        /*04ec*/ 	.word	0x00005d80
        /*04f0*/ 	.word	0x000000ff
        /*04f4*/ 	.word	0x00000058
        /*04f8*/ 	.short	0x010b
        /*04fa*/ 	.byte	0x14
	.zero		1


	//   ....[64]....
        /*04fc*/ 	.word	0x00005d90
        /*0500*/ 	.word	0x000000ff
        /*0504*/ 	.word	0x00000000
        /*0508*/ 	.short	0x0101
        /*050a*/ 	.byte	0x33
	.zero		1


	//   ....[65]....
        /*050c*/ 	.word	0x00005dc0
        /*0510*/ 	.word	0x000000ff
        /*0514*/ 	.word	0x00000060
        /*0518*/ 	.short	0x010a
        /*051a*/ 	.byte	0x14
	.zero		1


	//   ....[66]....
        /*051c*/ 	.word	0x00005de0
        /*0520*/ 	.word	0x000000ff
        /*0524*/ 	.word	0x00000068
        /*0528*/ 	.short	0x010a
        /*052a*/ 	.byte	0x14
	.zero		1


	//   ....[67]....
        /*052c*/ 	.word	0x00005e00
        /*0530*/ 	.word	0x000000ff
        /*0534*/ 	.word	0x00000070
        /*0538*/ 	.short	0x010a
        /*053a*/ 	.byte	0x14
	.zero		1


	//   ....[68]....
        /*053c*/ 	.word	0x00005e40
        /*0540*/ 	.word	0x00000000
        /*0544*/ 	.word	0x00000078
        /*0548*/ 	.short	0x010a
        /*054a*/ 	.byte	0xff
	.zero		1


	//   ....[69]....
        /*054c*/ 	.word	0x000061a0
        /*0550*/ 	.word	0x000000ff
        /*0554*/ 	.word	0x00000090
        /*0558*/ 	.short	0x010a
        /*055a*/ 	.byte	0x32
	.zero		1


	//   ....[70]....
        /*055c*/ 	.word	0x00006260
        /*0560*/ 	.word	0x000000ff
        /*0564*/ 	.word	0x00000000
        /*0568*/ 	.short	0x0101
        /*056a*/ 	.byte	0x04
	.zero		1


	//   ....[71]....
        /*056c*/ 	.word	0x000074b0
        /*0570*/ 	.word	0x000000ff
        /*0574*/ 	.word	0x00000040
        /*0578*/ 	.short	0x010a
        /*057a*/ 	.byte	0x32
	.zero		1


	//   ....[72]....
        /*057c*/ 	.word	0x000074f0
        /*0580*/ 	.word	0x00000048
        /*0584*/ 	.word	0x000000a0
        /*0588*/ 	.short	0x010a
        /*058a*/ 	.byte	0xff
	.zero		1


	//   ....[73]....
        /*058c*/ 	.word	0x000075e0
        /*0590*/ 	.word	0x000000ff
        /*0594*/ 	.word	0x00000040
        /*0598*/ 	.short	0x010a
        /*059a*/ 	.byte	0x32
	.zero		1


	//   ....[74]....
        /*059c*/ 	.word	0x000076d0
        /*05a0*/ 	.word	0x00000048
        /*05a4*/ 	.word	0x000000a0
        /*05a8*/ 	.short	0x010a
        /*05aa*/ 	.byte	0xff
	.zero		1


	//   ....[75]....
        /*05ac*/ 	.word	0x00007ea0
        /*05b0*/ 	.word	0x00000000
        /*05b4*/ 	.word	0x00000000
        /*05b8*/ 	.short	0x0101
        /*05ba*/ 	.byte	0xff
	.zero		1


	//   ....[76]....
        /*05bc*/ 	.word	0x00007eb0
        /*05c0*/ 	.word	0x00000002
        /*05c4*/ 	.word	0x00000040
        /*05c8*/ 	.short	0x010a
        /*05ca*/ 	.byte	0xff
	.zero		1


	//   ....[77]....
        /*05cc*/ 	.word	0x00007f90
        /*05d0*/ 	.word	0x00000002
        /*05d4*/ 	.word	0x00000040
        /*05d8*/ 	.short	0x010a
        /*05da*/ 	.byte	0xff
	.zero		1


	//   ....[78]....
        /*05dc*/ 	.word	0x000087e0
        /*05e0*/ 	.word	0x00000000
        /*05e4*/ 	.word	0x00000000
        /*05e8*/ 	.short	0x0101
        /*05ea*/ 	.byte	0xff
	.zero		1


	//   ....[79]....
        /*05ec*/ 	.word	0x00008800
        /*05f0*/ 	.word	0x00000006
        /*05f4*/ 	.word	0x00000040
        /*05f8*/ 	.short	0x010a
        /*05fa*/ 	.byte	0xff
	.zero		1


	//   ....[80]....
        /*05fc*/ 	.word	0x000088d0
        /*0600*/ 	.word	0x00000006
        /*0604*/ 	.word	0x00000040
        /*0608*/ 	.short	0x010a
        /*060a*/ 	.byte	0xff
	.zero		1


	//   ....[81]....
        /*060c*/ 	.word	0x00009110
        /*0610*/ 	.word	0x0000000e
        /*0614*/ 	.word	0x00000000
        /*0618*/ 	.short	0x0101
        /*061a*/ 	.byte	0xff
	.zero		1


	//   ....[82]....
        /*061c*/ 	.word	0x00009130
        /*0620*/ 	.word	0x00000000
        /*0624*/ 	.word	0x00000040
        /*0628*/ 	.short	0x010a
        /*062a*/ 	.byte	0xff
	.zero		1


	//   ....[83]....
        /*062c*/ 	.word	0x00009200
        /*0630*/ 	.word	0x00000000
        /*0634*/ 	.word	0x00000040
        /*0638*/ 	.short	0x010a
        /*063a*/ 	.byte	0xff
	.zero		1


	//   ....[84]....
        /*063c*/ 	.word	0x000096e0
        /*0640*/ 	.word	0x000000ff
        /*0644*/ 	.word	0x00000000
        /*0648*/ 	.short	0x0101
        /*064a*/ 	.byte	0x04
	.zero		1


	//   ....[85]....
        /*064c*/ 	.word	0x00009ab0
        /*0650*/ 	.word	0x00000000
        /*0654*/ 	.word	0x00000000
        /*0658*/ 	.short	0x0101
        /*065a*/ 	.byte	0xff
	.zero		1


	//   ....[86]....
        /*065c*/ 	.word	0x00009d30
        /*0660*/ 	.word	0x000000ff
        /*0664*/ 	.word	0x00000000
        /*0668*/ 	.short	0x0101
        /*066a*/ 	.byte	0x04
	.zero		1


	//   ....[87]....
        /*066c*/ 	.word	0x00009d60
        /*0670*/ 	.word	0x00000000
        /*0674*/ 	.word	0x00000020
        /*0678*/ 	.short	0x010a
        /*067a*/ 	.byte	0xff
	.zero		1


	//   ....[88]....
        /*067c*/ 	.word	0x00009dc0
        /*0680*/ 	.word	0x00000000
        /*0684*/ 	.word	0x00000020
        /*0688*/ 	.short	0x010a
        /*068a*/ 	.byte	0xff
	.zero		1


	//   ....[89]....
        /*068c*/ 	.word	0x00009e20
        /*0690*/ 	.word	0x00000000
        /*0694*/ 	.word	0x00000090
        /*0698*/ 	.short	0x010a
        /*069a*/ 	.byte	0xff
	.zero		1


	//   ....[90]....
        /*069c*/ 	.word	0x00009e80
        /*06a0*/ 	.word	0x00000000
        /*06a4*/ 	.word	0x00000000
        /*06a8*/ 	.short	0x010a
        /*06aa*/ 	.byte	0xff
	.zero		1


	//   ....[91]....
        /*06ac*/ 	.word	0x00009ee0
        /*06b0*/ 	.word	0x00000000
        /*06b4*/ 	.word	0x00000000
        /*06b8*/ 	.short	0x010a
        /*06ba*/ 	.byte	0xff
	.zero		1


	//   ....[92]....
        /*06bc*/ 	.word	0x00009f40
        /*06c0*/ 	.word	0x00000000
        /*06c4*/ 	.word	0x00000000
        /*06c8*/ 	.short	0x010a
        /*06ca*/ 	.byte	0xff
	.zero		1


	//   ....[93]....
        /*06cc*/ 	.word	0x00009fa0
        /*06d0*/ 	.word	0x00000004
        /*06d4*/ 	.word	0x00000098
        /*06d8*/ 	.short	0x010a
        /*06da*/ 	.byte	0xff
	.zero		1


	//   ....[94]....
        /*06dc*/ 	.word	0x0000a000
        /*06e0*/ 	.word	0x00000004
        /*06e4*/ 	.word	0x00000090
        /*06e8*/ 	.short	0x010a
        /*06ea*/ 	.byte	0xff
	.zero		1


	//   ....[95]....
        /*06ec*/ 	.word	0x0000a060
        /*06f0*/ 	.word	0x00000000
        /*06f4*/ 	.word	0x00000090
        /*06f8*/ 	.short	0x010a
        /*06fa*/ 	.byte	0xff
	.zero		1


	//   ....[96]....
        /*06fc*/ 	.word	0x0000a0c0
        /*0700*/ 	.word	0x00000004
        /*0704*/ 	.word	0x000000b0
        /*0708*/ 	.short	0x010a
        /*070a*/ 	.byte	0xff
	.zero		1


	//   ....[97]....
        /*070c*/ 	.word	0x0000a120
        /*0710*/ 	.word	0x00000000
        /*0714*/ 	.word	0x00000000
        /*0718*/ 	.short	0x010a
        /*071a*/ 	.byte	0xff
	.zero		1


	//   ....[98]....
        /*071c*/ 	.word	0x0000a180
        /*0720*/ 	.word	0x00000000
        /*0724*/ 	.word	0x00000000
        /*0728*/ 	.short	0x010a
        /*072a*/ 	.byte	0xff
	.zero		1


	//   ....[99]....
        /*072c*/ 	.word	0x0000a1e0
        /*0730*/ 	.word	0x00000000
        /*0734*/ 	.word	0x00000000
        /*0738*/ 	.short	0x010a
        /*073a*/ 	.byte	0xff
	.zero		1


	//   ....[100]....
        /*073c*/ 	.word	0x0000a240
        /*0740*/ 	.word	0x00000000
        /*0744*/ 	.word	0x00000090
        /*0748*/ 	.short	0x010a
        /*074a*/ 	.byte	0xff
	.zero		1


	//   ....[101]....
        /*074c*/ 	.word	0x0000a2a0
        /*0750*/ 	.word	0x00000003
        /*0754*/ 	.word	0x00000088
        /*0758*/ 	.short	0x010a
        /*075a*/ 	.byte	0xff
	.zero		1


	//   ....[102]....
        /*075c*/ 	.word	0x0000a300
        /*0760*/ 	.word	0x00000000
        /*0764*/ 	.word	0x00000060
        /*0768*/ 	.short	0x010a
        /*076a*/ 	.byte	0xff
	.zero		1


	//   ....[103]....
        /*076c*/ 	.word	0x0000a360
        /*0770*/ 	.word	0x00000000
        /*0774*/ 	.word	0x00000068
        /*0778*/ 	.short	0x010a
        /*077a*/ 	.byte	0xff
	.zero		1


	//   ....[104]....
        /*077c*/ 	.word	0x0000a3c0
        /*0780*/ 	.word	0x00000000
        /*0784*/ 	.word	0x00000070
        /*0788*/ 	.short	0x010a
        /*078a*/ 	.byte	0xff
	.zero		1


	//   ....[105]....
        /*078c*/ 	.word	0x0000a420
        /*0790*/ 	.word	0x00000000
        /*0794*/ 	.word	0x00000078
        /*0798*/ 	.short	0x010a
        /*079a*/ 	.byte	0xff
	.zero		1


	//   ....[106]....
        /*079c*/ 	.word	0x0000a480
        /*07a0*/ 	.word	0x00000000
        /*07a4*/ 	.word	0x00000060
        /*07a8*/ 	.short	0x010a
        /*07aa*/ 	.byte	0xff
	.zero		1


	//   ....[107]....
        /*07ac*/ 	.word	0x0000a4e0
        /*07b0*/ 	.word	0x00000000
        /*07b4*/ 	.word	0x00000068
        /*07b8*/ 	.short	0x010a
        /*07ba*/ 	.byte	0xff
	.zero		1


	//   ....[108]....
        /*07bc*/ 	.word	0x0000a540
        /*07c0*/ 	.word	0x00000000
        /*07c4*/ 	.word	0x00000070
        /*07c8*/ 	.short	0x010a
        /*07ca*/ 	.byte	0xff
	.zero		1


	//   ....[109]....
        /*07cc*/ 	.word	0x0000a5a0
        /*07d0*/ 	.word	0x00000000
        /*07d4*/ 	.word	0x00000090
        /*07d8*/ 	.short	0x010a
        /*07da*/ 	.byte	0xff
	.zero		1


	//   ....[110]....
        /*07dc*/ 	.word	0x0000a600
        /*07e0*/ 	.word	0x00000002
        /*07e4*/ 	.word	0x00000040
        /*07e8*/ 	.short	0x010a
        /*07ea*/ 	.byte	0xff
	.zero		1


	//   ....[111]....
        /*07ec*/ 	.word	0x0000a650
        /*07f0*/ 	.word	0x00000048
        /*07f4*/ 	.word	0x000000a0
        /*07f8*/ 	.short	0x010a
        /*07fa*/ 	.byte	0xff
	.zero		1


	//   ....[112]....
        /*07fc*/ 	.word	0x0000a6a0
        /*0800*/ 	.word	0x00000002
        /*0804*/ 	.word	0x00000040
        /*0808*/ 	.short	0x010a
        /*080a*/ 	.byte	0xff
	.zero		1


	//   ....[113]....
        /*080c*/ 	.word	0x0000a6f0
        /*0810*/ 	.word	0x00000006
        /*0814*/ 	.word	0x00000040
        /*0818*/ 	.short	0x010a
        /*081a*/ 	.byte	0xff
	.zero		1


	//   ....[114]....
        /*081c*/ 	.word	0x0000a740
        /*0820*/ 	.word	0x00000000
        /*0824*/ 	.word	0x00000040
        /*0828*/ 	.short	0x010a
        /*082a*/ 	.byte	0xff
	.zero		1


	//----- nvinfo : EIATTR_NUM_MBARRIERS
	.align		4
.L_47:
        /*082c*/ 	.byte	0x03, 0x38
        /*082e*/ 	.short	0x0018


	//----- nvinfo : EIATTR_EXIT_INSTR_OFFSETS
	.align		4
        /*0830*/ 	.byte	0x04, 0x1c
        /*0832*/ 	.short	(.L_49 - .L_48)


	//   ....[0]....
.L_48:
        /*0834*/ 	.word	0x00003310


	//   ....[1]....
        /*0838*/ 	.word	0x000035c0


	//   ....[2]....
        /*083c*/ 	.word	0x00003620


	//   ....[3]....
        /*0840*/ 	.word	0x00004650


	//   ....[4]....
        /*0844*/ 	.word	0x00005e70


	//   ....[5]....
        /*0848*/ 	.word	0x00005eb0


	//   ....[6]....
        /*084c*/ 	.word	0x00009c10


	//   ....[7]....
        /*0850*/ 	.word	0x00009c90


	//   ....[8]....
        /*0854*/ 	.word	0x00009cc0


	//   ....[9]....
        /*0858*/ 	.word	0x00009d40


	//----- nvinfo : EIATTR_MAX_THREADS
	.align		4
.L_49:
        /*085c*/ 	.byte	0x04, 0x05
        /*085e*/ 	.short	(.L_51 - .L_50)
.L_50:
        /*0860*/ 	.word	0x00000100
        /*0864*/ 	.word	0x00000001
        /*0868*/ 	.word	0x00000001


	//----- nvinfo : EIATTR_CRS_STACK_SIZE
	.align		4
.L_51:
        /*086c*/ 	.byte	0x04, 0x1e
        /*086e*/ 	.short	(.L_53 - .L_52)
.L_52:
        /*0870*/ 	.word	0x00000000


	//----- nvinfo : EIATTR_CBANK_PARAM_SIZE
	.align		4
.L_53:
        /*0874*/ 	.byte	0x03, 0x19
        /*0876*/ 	.short	0x0900


	//----- nvinfo : EIATTR_PARAM_CBANK
	.align		4
        /*0878*/ 	.byte	0x04, 0x0a
        /*087a*/ 	.short	(.L_55 - .L_54)
	.align		4
.L_54:
        /*087c*/ 	.word	index@(.nv.constant0._ZN7cutlass13device_kernelINS_4conv6kernel13ConvUniversalINS1_16ConvProblemShapeILNS1_8OperatorE2ELi3EEENS1_10collective14CollectiveConvINS1_47MainloopSm100TmaUmmaWarpSpecializedImplicitGemmILS5_2ELi4ELi3ELi1ELi2EN4cute5tupleIJNSA_1CILi1EEESD_SD_EEEEENSB_IJNSC_ILi128EEENSB_IJNSC_ILi64EEEEEESI_EEENS_10tfloat32_tESK_NSA_8TiledMMAINSA_8MMA_AtomIJNSA_17SM100_MMA_TF32_SSISK_SK_fLi128ELi64ELNSA_4UMMA5MajorE1ELSP_1ELNSO_7ScaleInE0ELSQ_0EEEEEENSA_6LayoutISE_NSB_IJNSC_ILi0EEESU_SU_EEEEENSB_IJNSA_10UnderscoreESX_SX_EEEEENS7_6detail27Sm100ImplicitGemmTileTraitsINSA_13SM90_TMA_LOADENSA_14ComposedLayoutINSA_7SwizzleILi2ELi5ELi2EEENSA_18smem_ptr_flag_bitsILi32EEENST_INSB_IJNSC_ILi32EEENSC_ILi4EEEEEENSB_IJSD_S18_EEEEEEEvEENS11_INSA_20SM90_TMA_LOAD_IM2COLES1D_vEEEENS_8epilogue10collective18CollectiveEpilogueINS1I_23Sm100TmaWarpSpecializedILi4ELi2ELi16ELb1ELb0EEEJSJ_NSB_IJNST_ISG_SD_EENST_INSC_ILi16EEESD_EEEEESK_NSB_IJlNSB_IJSD_lllEEESU_EEESK_S1S_NS1I_6fusion15FusionCallbacksIS1M_NS1T_17LinearCombinationISK_fSK_fLNS_15FloatRoundStyleE2EEESJ_S1Q_JEEENSA_5SM1004TMEM4LOAD26SM100_TMEM_LOAD_32dp32b16xES12_NS13_INS14_ILi2ELi4ELi3EEES17_NST_INSB_IJNSC_ILi8EEES1O_EEENSB_IJS1O_SD_EEEEEEENSA_39AutoVectorizingCopyWithAssumedAlignmentILi128EEENSA_14SM90_TMA_STOREES28_S2A_S2A_EEEvvEEEEvNT_6ParamsE)
        /*0880*/ 	.short	0x0380
        /*0882*/ 	.short	0x0900


	//----- nvinfo : EIATTR_SW_WAR
	.align		4
.L_55:
        /*0884*/ 	.byte	0x04, 0x36
        /*0886*/ 	.short	(.L_57 - .L_56)
.L_56:
        /*0888*/ 	.word	0x00000008
.L_57:


//--------------------- .nv.callgraph             --------------------------
	.section	.nv.callgraph,"",@"SHT_CUDA_CALLGRAPH"
	.align	4
	.sectionentsize	8
	.align		4
        /*0000*/ 	.word	0x00000000
	.align		4
        /*0004*/ 	.word	0xffffffff
	.align		4
        /*0008*/ 	.word	index@(_ZN7cutlass13device_kernelINS_4conv6kernel13ConvUniversalINS1_16ConvProblemShapeILNS1_8OperatorE2ELi3EEENS1_10collective14CollectiveConvINS1_47MainloopSm100TmaUmmaWarpSpecializedImplicitGemmILS5_2ELi4ELi3ELi1ELi2EN4cute5tupleIJNSA_1CILi1EEESD_SD_EEEEENSB_IJNSC_ILi128EEENSB_IJNSC_ILi64EEEEEESI_EEENS_10tfloat32_tESK_NSA_8TiledMMAINSA_8MMA_AtomIJNSA_17SM100_MMA_TF32_SSISK_SK_fLi128ELi64ELNSA_4UMMA5MajorE1ELSP_1ELNSO_7ScaleInE0ELSQ_0EEEEEENSA_6LayoutISE_NSB_IJNSC_ILi0EEESU_SU_EEEEENSB_IJNSA_10UnderscoreESX_SX_EEEEENS7_6detail27Sm100ImplicitGemmTileTraitsINSA_13SM90_TMA_LOADENSA_14ComposedLayoutINSA_7SwizzleILi2ELi5ELi2EEENSA_18smem_ptr_flag_bitsILi32EEENST_INSB_IJNSC_ILi32EEENSC_ILi4EEEEEENSB_IJSD_S18_EEEEEEEvEENS11_INSA_20SM90_TMA_LOAD_IM2COLES1D_vEEEENS_8epilogue10collective18CollectiveEpilogueINS1I_23Sm100TmaWarpSpecializedILi4ELi2ELi16ELb1ELb0EEEJSJ_NSB_IJNST_ISG_SD_EENST_INSC_ILi16EEESD_EEEEESK_NSB_IJlNSB_IJSD_lllEEESU_EEESK_S1S_NS1I_6fusion15FusionCallbacksIS1M_NS1T_17LinearCombinationISK_fSK_fLNS_15FloatRoundStyleE2EEESJ_S1Q_JEEENSA_5SM1004TMEM4LOAD26SM100_TMEM_LOAD_32dp32b16xES12_NS13_INS14_ILi2ELi4ELi3EEES17_NST_INSB_IJNSC_ILi8EEES1O_EEENSB_IJS1O_SD_EEEEEEENSA_39AutoVectorizingCopyWithAssumedAlignmentILi128EEENSA_14SM90_TMA_STOREES28_S2A_S2A_EEEvvEEEEvNT_6ParamsE)
	.align		4
        /*000c*/ 	.word	index@(__assertfail)
	.align		4
        /*0010*/ 	.word	0x00000000
	.align		4
        /*0014*/ 	.word	0xfffffffe
	.align		4
        /*0018*/ 	.word	0x00000000
	.align		4
        /*001c*/ 	.word	0xfffffffd
	.align		4
        /*0020*/ 	.word	0x00000000
	.align		4
        /*0024*/ 	.word	0xfffffffc


//--------------------- .nv.constant4             --------------------------
	.section	.nv.constant4,"a",@progbits
	.align	8
	.align		8
.nv.constant4:
        /*0000*/ 	.dword	__assertfail
	.align		8
        /*0008*/ 	.dword	__unnamed_1
	.align		8
        /*0010*/ 	.dword	__unnamed_2
	.align		8
        /*0018*/ 	.dword	_ZN39_INTERNAL_c74af1ef_4_k_cu_6595f6fc_43944cuda3std3__45__cpo5beginE
	.align		8
        /*0020*/ 	.dword	_ZN39_INTERNAL_c74af1ef_4_k_cu_6595f6fc_43944cuda3std3__45__cpo3endE
	.align		8
        /*0028*/ 	.dword	_ZN39_INTERNAL_c74af1ef_4_k_cu_6595f6fc_43944cuda3std3__45__cpo6cbeginE
	.align		8
        /*0030*/ 	.dword	_ZN39_INTERNAL_c74af1ef_4_k_cu_6595f6fc_43944cuda3std3__45__cpo4cendE
	.align		8
        /*0038*/ 	.dword	_ZN39_INTERNAL_c74af1ef_4_k_cu_6595f6fc_43944cuda3std3__441_GLOBAL__N__c74af1ef_4_k_cu_6595f6fc_43946ignoreE
	.align		8
        /*0040*/ 	.dword	_ZN39_INTERNAL_c74af1ef_4_k_cu_6595f6fc_43944cuda3std3__419piecewise_constructE
	.align		8
        /*0048*/ 	.dword	_ZN39_INTERNAL_c74af1ef_4_k_cu_6595f6fc_43944cuda3std3__48in_placeE
	.align		8
        /*0050*/ 	.dword	_ZN39_INTERNAL_c74af1ef_4_k_cu_6595f6fc_43944cuda3std6ranges3__45__cpo4swapE
	.align		8
        /*0058*/ 	.dword	_ZN39_INTERNAL_c74af1ef_4_k_cu_6595f6fc_43944cuda3std6ranges3__45__cpo9iter_moveE
	.align		8
        /*0060*/ 	.dword	_ZN39_INTERNAL_c74af1ef_4_k_cu_6595f6fc_43944cute7productE
	.align		8
        /*0068*/ 	.dword	_ZN39_INTERNAL_c74af1ef_4_k_cu_6595f6fc_43944cute1_E
	.align		8
        /*0070*/ 	.dword	$str$27
	.align		8
        /*0078*/ 	.dword	$str$28
	.align		8
        /*0080*/ 	.dword	$str$29
	.align		8
        /*0088*/ 	.dword	$str$30


//--------------------- .text._ZN7cutlass13device_kernelINS_4conv6kernel13ConvUniversalINS1_16ConvProblemShapeILNS1_8OperatorE2ELi3EEENS1_10collective14CollectiveConvINS1_47MainloopSm100TmaUmmaWarpSpecializedImplicitGemmILS5_2ELi4ELi3ELi1ELi2EN4cute5tupleIJNSA_1CILi1EEESD_SD_EEEEENSB_IJNSC_ILi128EEENSB_IJNSC_ILi64EEEEEESI_EEENS_10tfloat32_tESK_NSA_8TiledMMAINSA_8MMA_AtomIJNSA_17SM100_MMA_TF32_SSISK_SK_fLi128ELi64ELNSA_4UMMA5MajorE1ELSP_1ELNSO_7ScaleInE0ELSQ_0EEEEEENSA_6LayoutISE_NSB_IJNSC_ILi0EEESU_SU_EEEEENSB_IJNSA_10UnderscoreESX_SX_EEEEENS7_6detail27Sm100ImplicitGemmTileTraitsINSA_13SM90_TMA_LOADENSA_14ComposedLayoutINSA_7SwizzleILi2ELi5ELi2EEENSA_18smem_ptr_flag_bitsILi32EEENST_INSB_IJNSC_ILi32EEENSC_ILi4EEEEEENSB_IJSD_S18_EEEEEEEvEENS11_INSA_20SM90_TMA_LOAD_IM2COLES1D_vEEEENS_8epilogue10collective18CollectiveEpilogueINS1I_23Sm100TmaWarpSpecializedILi4ELi2ELi16ELb1ELb0EEEJSJ_NSB_IJNST_ISG_SD_EENST_INSC_ILi16EEESD_EEEEESK_NSB_IJlNSB_IJSD_lllEEESU_EEESK_S1S_NS1I_6fusion15FusionCallbacksIS1M_NS1T_17LinearCombinationISK_fSK_fLNS_15FloatRoundStyleE2EEESJ_S1Q_JEEENSA_5SM1004TMEM4LOAD26SM100_TMEM_LOAD_32dp32b16xES12_NS13_INS14_ILi2ELi4ELi3EEES17_NST_INSB_IJNSC_ILi8EEES1O_EEENSB_IJS1O_SD_EEEEEEENSA_39AutoVectorizingCopyWithAssumedAlignmentILi128EEENSA_14SM90_TMA_STOREES28_S2A_S2A_EEEvvEEEEvNT_6ParamsE --------------------------
	.section	.text._ZN7cutlass13device_kernelINS_4conv6kernel13ConvUniversalINS1_16ConvProblemShapeILNS1_8OperatorE2ELi3EEENS1_10collective14CollectiveConvINS1_47MainloopSm100TmaUmmaWarpSpecializedImplicitGemmILS5_2ELi4ELi3ELi1ELi2EN4cute5tupleIJNSA_1CILi1EEESD_SD_EEEEENSB_IJNSC_ILi128EEENSB_IJNSC_ILi64EEEEEESI_EEENS_10tfloat32_tESK_NSA_8TiledMMAINSA_8MMA_AtomIJNSA_17SM100_MMA_TF32_SSISK_SK_fLi128ELi64ELNSA_4UMMA5MajorE1ELSP_1ELNSO_7ScaleInE0ELSQ_0EEEEEENSA_6LayoutISE_NSB_IJNSC_ILi0EEESU_SU_EEEEENSB_IJNSA_10UnderscoreESX_SX_EEEEENS7_6detail27Sm100ImplicitGemmTileTraitsINSA_13SM90_TMA_LOADENSA_14ComposedLayoutINSA_7SwizzleILi2ELi5ELi2EEENSA_18smem_ptr_flag_bitsILi32EEENST_INSB_IJNSC_ILi32EEENSC_ILi4EEEEEENSB_IJSD_S18_EEEEEEEvEENS11_INSA_20SM90_TMA_LOAD_IM2COLES1D_vEEEENS_8epilogue10collective18CollectiveEpilogueINS1I_23Sm100TmaWarpSpecializedILi4ELi2ELi16ELb1ELb0EEEJSJ_NSB_IJNST_ISG_SD_EENST_INSC_ILi16EEESD_EEEEESK_NSB_IJlNSB_IJSD_lllEEESU_EEESK_S1S_NS1I_6fusion15FusionCallbacksIS1M_NS1T_17LinearCombinationISK_fSK_fLNS_15FloatRoundStyleE2EEESJ_S1Q_JEEENSA_5SM1004TMEM4LOAD26SM100_TMEM_LOAD_32dp32b16xES12_NS13_INS14_ILi2ELi4ELi3EEES17_NST_INSB_IJNSC_ILi8EEES1O_EEENSB_IJS1O_SD_EEEEEEENSA_39AutoVectorizingCopyWithAssumedAlignmentILi128EEENSA_14SM90_TMA_STOREES28_S2A_S2A_EEEvvEEEEvNT_6ParamsE,"ax",@progbits
	.align	128
.text._ZN7cutlass13device_kernelINS_4conv6kernel13ConvUniversalINS1_16ConvProblemShapeILNS1_8OperatorE2ELi3EEENS1_10collective14CollectiveConvINS1_47MainloopSm100TmaUmmaWarpSpecializedImplicitGemmILS5_2ELi4ELi3ELi1ELi2EN4cute5tupleIJNSA_1CILi1EEESD_SD_EEEEENSB_IJNSC_ILi128EEENSB_IJNSC_ILi64EEEEEESI_EEENS_10tfloat32_tESK_NSA_8TiledMMAINSA_8MMA_AtomIJNSA_17SM100_MMA_TF32_SSISK_SK_fLi128ELi64ELNSA_4UMMA5MajorE1ELSP_1ELNSO_7ScaleInE0ELSQ_0EEEEEENSA_6LayoutISE_NSB_IJNSC_ILi0EEESU_SU_EEEEENSB_IJNSA_10UnderscoreESX_SX_EEEEENS7_6detail27Sm100ImplicitGemmTileTraitsINSA_13SM90_TMA_LOADENSA_14ComposedLayoutINSA_7SwizzleILi2ELi5ELi2EEENSA_18smem_ptr_flag_bitsILi32EEENST_INSB_IJNSC_ILi32EEENSC_ILi4EEEEEENSB_IJSD_S18_EEEEEEEvEENS11_INSA_20SM90_TMA_LOAD_IM2COLES1D_vEEEENS_8epilogue10collective18CollectiveEpilogueINS1I_23Sm100TmaWarpSpecializedILi4ELi2ELi16ELb1ELb0EEEJSJ_NSB_IJNST_ISG_SD_EENST_INSC_ILi16EEESD_EEEEESK_NSB_IJlNSB_IJSD_lllEEESU_EEESK_S1S_NS1I_6fusion15FusionCallbacksIS1M_NS1T_17LinearCombinationISK_fSK_fLNS_15FloatRoundStyleE2EEESJ_S1Q_JEEENSA_5SM1004TMEM4LOAD26SM100_TMEM_LOAD_32dp32b16xES12_NS13_INS14_ILi2ELi4ELi3EEES17_NST_INSB_IJNSC_ILi8EEES1O_EEENSB_IJS1O_SD_EEEEEEENSA_39AutoVectorizingCopyWithAssumedAlignmentILi128EEENSA_14SM90_TMA_STOREES28_S2A_S2A_EEEvvEEEEvNT_6ParamsE:
        .type           _ZN7cutlass13device_kernelINS_4conv6kernel13ConvUniversalINS1_16ConvProblemShapeILNS1_8OperatorE2ELi3EEENS1_10collective14CollectiveConvINS1_47MainloopSm100TmaUmmaWarpSpecializedImplicitGemmILS5_2ELi4ELi3ELi1ELi2EN4cute5tupleIJNSA_1CILi1EEESD_SD_EEEEENSB_IJNSC_ILi128EEENSB_IJNSC_ILi64EEEEEESI_EEENS_10tfloat32_tESK_NSA_8TiledMMAINSA_8MMA_AtomIJNSA_17SM100_MMA_TF32_SSISK_SK_fLi128ELi64ELNSA_4UMMA5MajorE1ELSP_1ELNSO_7ScaleInE0ELSQ_0EEEEEENSA_6LayoutISE_NSB_IJNSC_ILi0EEESU_SU_EEEEENSB_IJNSA_10UnderscoreESX_SX_EEEEENS7_6detail27Sm100ImplicitGemmTileTraitsINSA_13SM90_TMA_LOADENSA_14ComposedLayoutINSA_7SwizzleILi2ELi5ELi2EEENSA_18smem_ptr_flag_bitsILi32EEENST_INSB_IJNSC_ILi32EEENSC_ILi4EEEEEENSB_IJSD_S18_EEEEEEEvEENS11_INSA_20SM90_TMA_LOAD_IM2COLES1D_vEEEENS_8epilogue10collective18CollectiveEpilogueINS1I_23Sm100TmaWarpSpecializedILi4ELi2ELi16ELb1ELb0EEEJSJ_NSB_IJNST_ISG_SD_EENST_INSC_ILi16EEESD_EEEEESK_NSB_IJlNSB_IJSD_lllEEESU_EEESK_S1S_NS1I_6fusion15FusionCallbacksIS1M_NS1T_17LinearCombinationISK_fSK_fLNS_15FloatRoundStyleE2EEESJ_S1Q_JEEENSA_5SM1004TMEM4LOAD26SM100_TMEM_LOAD_32dp32b16xES12_NS13_INS14_ILi2ELi4ELi3EEES17_NST_INSB_IJNSC_ILi8EEES1O_EEENSB_IJS1O_SD_EEEEEEENSA_39AutoVectorizingCopyWithAssumedAlignmentILi128EEENSA_14SM90_TMA_STOREES28_S2A_S2A_EEEvvEEEEvNT_6ParamsE,@function
        .size           _ZN7cutlass13device_kernelINS_4conv6kernel13ConvUniversalINS1_16ConvProblemShapeILNS1_8OperatorE2ELi3EEENS1_10collective14CollectiveConvINS1_47MainloopSm100TmaUmmaWarpSpecializedImplicitGemmILS5_2ELi4ELi3ELi1ELi2EN4cute5tupleIJNSA_1CILi1EEESD_SD_EEEEENSB_IJNSC_ILi128EEENSB_IJNSC_ILi64EEEEEESI_EEENS_10tfloat32_tESK_NSA_8TiledMMAINSA_8MMA_AtomIJNSA_17SM100_MMA_TF32_SSISK_SK_fLi128ELi64ELNSA_4UMMA5MajorE1ELSP_1ELNSO_7ScaleInE0ELSQ_0EEEEEENSA_6LayoutISE_NSB_IJNSC_ILi0EEESU_SU_EEEEENSB_IJNSA_10UnderscoreESX_SX_EEEEENS7_6detail27Sm100ImplicitGemmTileTraitsINSA_13SM90_TMA_LOADENSA_14ComposedLayoutINSA_7SwizzleILi2ELi5ELi2EEENSA_18smem_ptr_flag_bitsILi32EEENST_INSB_IJNSC_ILi32EEENSC_ILi4EEEEEENSB_IJSD_S18_EEEEEEEvEENS11_INSA_20SM90_TMA_LOAD_IM2COLES1D_vEEEENS_8epilogue10collective18CollectiveEpilogueINS1I_23Sm100TmaWarpSpecializedILi4ELi2ELi16ELb1ELb0EEEJSJ_NSB_IJNST_ISG_SD_EENST_INSC_ILi16EEESD_EEEEESK_NSB_IJlNSB_IJSD_lllEEESU_EEESK_S1S_NS1I_6fusion15FusionCallbacksIS1M_NS1T_17LinearCombinationISK_fSK_fLNS_15FloatRoundStyleE2EEESJ_S1Q_JEEENSA_5SM1004TMEM4LOAD26SM100_TMEM_LOAD_32dp32b16xES12_NS13_INS14_ILi2ELi4ELi3EEES17_NST_INSB_IJNSC_ILi8EEES1O_EEENSB_IJS1O_SD_EEEEEEENSA_39AutoVectorizingCopyWithAssumedAlignmentILi128EEENSA_14SM90_TMA_STOREES28_S2A_S2A_EEEvvEEEEvNT_6ParamsE,(.L_x_166 - _ZN7cutlass13device_kernelINS_4conv6kernel13ConvUniversalINS1_16ConvProblemShapeILNS1_8OperatorE2ELi3EEENS1_10collective14CollectiveConvINS1_47MainloopSm100TmaUmmaWarpSpecializedImplicitGemmILS5_2ELi4ELi3ELi1ELi2EN4cute5tupleIJNSA_1CILi1EEESD_SD_EEEEENSB_IJNSC_ILi128EEENSB_IJNSC_ILi64EEEEEESI_EEENS_10tfloat32_tESK_NSA_8TiledMMAINSA_8MMA_AtomIJNSA_17SM100_MMA_TF32_SSISK_SK_fLi128ELi64ELNSA_4UMMA5MajorE1ELSP_1ELNSO_7ScaleInE0ELSQ_0EEEEEENSA_6LayoutISE_NSB_IJNSC_ILi0EEESU_SU_EEEEENSB_IJNSA_10UnderscoreESX_SX_EEEEENS7_6detail27Sm100ImplicitGemmTileTraitsINSA_13SM90_TMA_LOADENSA_14ComposedLayoutINSA_7SwizzleILi2ELi5ELi2EEENSA_18smem_ptr_flag_bitsILi32EEENST_INSB_IJNSC_ILi32EEENSC_ILi4EEEEEENSB_IJSD_S18_EEEEEEEvEENS11_INSA_20SM90_TMA_LOAD_IM2COLES1D_vEEEENS_8epilogue10collective18CollectiveEpilogueINS1I_23Sm100TmaWarpSpecializedILi4ELi2ELi16ELb1ELb0EEEJSJ_NSB_IJNST_ISG_SD_EENST_INSC_ILi16EEESD_EEEEESK_NSB_IJlNSB_IJSD_lllEEESU_EEESK_S1S_NS1I_6fusion15FusionCallbacksIS1M_NS1T_17LinearCombinationISK_fSK_fLNS_15FloatRoundStyleE2EEESJ_S1Q_JEEENSA_5SM1004TMEM4LOAD26SM100_TMEM_LOAD_32dp32b16xES12_NS13_INS14_ILi2ELi4ELi3EEES17_NST_INSB_IJNSC_ILi8EEES1O_EEENSB_IJS1O_SD_EEEEEEENSA_39AutoVectorizingCopyWithAssumedAlignmentILi128EEENSA_14SM90_TMA_STOREES28_S2A_S2A_EEEvvEEEEvNT_6ParamsE)
        .other          _ZN7cutlass13device_kernelINS_4conv6kernel13ConvUniversalINS1_16ConvProblemShapeILNS1_8OperatorE2ELi3EEENS1_10collective14CollectiveConvINS1_47MainloopSm100TmaUmmaWarpSpecializedImplicitGemmILS5_2ELi4ELi3ELi1ELi2EN4cute5tupleIJNSA_1CILi1EEESD_SD_EEEEENSB_IJNSC_ILi128EEENSB_IJNSC_ILi64EEEEEESI_EEENS_10tfloat32_tESK_NSA_8TiledMMAINSA_8MMA_AtomIJNSA_17SM100_MMA_TF32_SSISK_SK_fLi128ELi64ELNSA_4UMMA5MajorE1ELSP_1ELNSO_7ScaleInE0ELSQ_0EEEEEENSA_6LayoutISE_NSB_IJNSC_ILi0EEESU_SU_EEEEENSB_IJNSA_10UnderscoreESX_SX_EEEEENS7_6detail27Sm100ImplicitGemmTileTraitsINSA_13SM90_TMA_LOADENSA_14ComposedLayoutINSA_7SwizzleILi2ELi5ELi2EEENSA_18smem_ptr_flag_bitsILi32EEENST_INSB_IJNSC_ILi32EEENSC_ILi4EEEEEENSB_IJSD_S18_EEEEEEEvEENS11_INSA_20SM90_TMA_LOAD_IM2COLES1D_vEEEENS_8epilogue10collective18CollectiveEpilogueINS1I_23Sm100TmaWarpSpecializedILi4ELi2ELi16ELb1ELb0EEEJSJ_NSB_IJNST_ISG_SD_EENST_INSC_ILi16EEESD_EEEEESK_NSB_IJlNSB_IJSD_lllEEESU_EEESK_S1S_NS1I_6fusion15FusionCallbacksIS1M_NS1T_17LinearCombinationISK_fSK_fLNS_15FloatRoundStyleE2EEESJ_S1Q_JEEENSA_5SM1004TMEM4LOAD26SM100_TMEM_LOAD_32dp32b16xES12_NS13_INS14_ILi2ELi4ELi3EEES17_NST_INSB_IJNSC_ILi8EEES1O_EEENSB_IJS1O_SD_EEEEEEENSA_39AutoVectorizingCopyWithAssumedAlignmentILi128EEENSA_14SM90_TMA_STOREES28_S2A_S2A_EEEvvEEEEvNT_6ParamsE,@"STO_CUDA_ENTRY STV_DEFAULT"
_ZN7cutlass13device_kernelINS_4conv6kernel13ConvUniversalINS1_16ConvProblemShapeILNS1_8OperatorE2ELi3EEENS1_10collective14CollectiveConvINS1_47MainloopSm100TmaUmmaWarpSpecializedImplicitGemmILS5_2ELi4ELi3ELi1ELi2EN4cute5tupleIJNSA_1CILi1EEESD_SD_EEEEENSB_IJNSC_ILi128EEENSB_IJNSC_ILi64EEEEEESI_EEENS_10tfloat32_tESK_NSA_8TiledMMAINSA_8MMA_AtomIJNSA_17SM100_MMA_TF32_SSISK_SK_fLi128ELi64ELNSA_4UMMA5MajorE1ELSP_1ELNSO_7ScaleInE0ELSQ_0EEEEEENSA_6LayoutISE_NSB_IJNSC_ILi0EEESU_SU_EEEEENSB_IJNSA_10UnderscoreESX_SX_EEEEENS7_6detail27Sm100ImplicitGemmTileTraitsINSA_13SM90_TMA_LOADENSA_14ComposedLayoutINSA_7SwizzleILi2ELi5ELi2EEENSA_18smem_ptr_flag_bitsILi32EEENST_INSB_IJNSC_ILi32EEENSC_ILi4EEEEEENSB_IJSD_S18_EEEEEEEvEENS11_INSA_20SM90_TMA_LOAD_IM2COLES1D_vEEEENS_8epilogue10collective18CollectiveEpilogueINS1I_23Sm100TmaWarpSpecializedILi4ELi2ELi16ELb1ELb0EEEJSJ_NSB_IJNST_ISG_SD_EENST_INSC_ILi16EEESD_EEEEESK_NSB_IJlNSB_IJSD_lllEEESU_EEESK_S1S_NS1I_6fusion15FusionCallbacksIS1M_NS1T_17LinearCombinationISK_fSK_fLNS_15FloatRoundStyleE2EEESJ_S1Q_JEEENSA_5SM1004TMEM4LOAD26SM100_TMEM_LOAD_32dp32b16xES12_NS13_INS14_ILi2ELi4ELi3EEES17_NST_INSB_IJNSC_ILi8EEES1O_EEENSB_IJS1O_SD_EEEEEEENSA_39AutoVectorizingCopyWithAssumedAlignmentILi128EEENSA_14SM90_TMA_STOREES28_S2A_S2A_EEEvvEEEEvNT_6ParamsE:
[----:B------:R-:W1:Y:S01]  /*0000*/  LDC R1, c[0x0][0x37c] ;  /* 0x0000df00ff017b82 */ /* 0x000e620000000800 */
[----:B------:R-:W2:Y:S01]  /*0010*/  S2R R59, SR_TID.X ;  /* 0x00000000003b7919 */ /* 0x000ea20000002100 */
[----:B------:R-:W3:Y:S01]  /*0020*/  LDCU.64 UR8, c[0x0][0x990] ;  /* 0x00013200ff0877ac */ /* 0x000ee20008000a00 */
[----:B-1----:R-:W-:Y:S01]  /*0030*/  VIADD R1, R1, 0xfffffff8 ;  /* 0xfffffff801017836 */ /* 0x002fe20000000000 */
[----:B------:R-:W-:Y:S02]  /*0040*/  PRMT R61, RZ, 0x7610, R61 ;  /* 0x00007610ff3d7816 */ /* 0x000fe4000000003d */
[----:B------:R-:W-:Y:S01]  /*0050*/  ELECT P3, URZ, PT ;  /* 0x0000000000ff782f */ /* 0x000fe20003860000 */
[----:B---3--:R-:W-:-:S04]  /*0060*/  UISETP.NE.U32.AND UP0, UPT, UR8, URZ, UPT ;  /* 0x000000ff0800728c */ /* 0x008fc8000bf05070 */
[----:B------:R-:W-:Y:S01]  /*0070*/  UISETP.NE.AND.EX UP0, UPT, UR9, URZ, UPT, UP0 ;  /* 0x000000ff0900728c */ /* 0x000fe2000bf05300 */
[----:B--2---:R-:W-:-:S05]  /*0080*/  SHF.R.U32.HI R62, RZ, 0x5, R59 ;  /* 0x00000005ff3e7819 */ /* 0x004fca000001163b */
[----:B------:R-:W1:Y:S02]  /*0090*/  SHFL.IDX PT, R0, R62, RZ, 0x1f ;  /* 0x00001fff3e007589 */ /* 0x000e6400000e0000 */
[----:B-1----:R-:W-:Y:S01]  /*00a0*/  R2UR UR18, R0 ;  /* 0x00000000001272ca */ /* 0x002fe200000e0000 */
[----:B------:R-:W-:-:S14]  /*00b0*/  BRA.U UP0, `(.L_x_0) ;  /* 0x0000000100307547 */ /* 0x000fdc000b800000 */
[----:B------:R-:W1:Y:S02]  /*00c0*/  LDCU.64 UR4, c[0x0][0x988] ;  /* 0x00013100ff0477ac */ /* 0x000e640008000a00 */
[----:B-1----:R-:W-:-:S04]  /*00d0*/  UISETP.NE.U32.AND UP0, UPT, UR4, URZ, UPT ;  /* 0x000000ff0400728c */ /* 0x002fc8000bf05070 */
[----:B------:R-:W-:-:S09]  /*00e0*/  UISETP.NE.AND.EX UP0, UPT, UR5, URZ, UPT, UP0 ;  /* 0x000000ff0500728c */ /* 0x000fd2000bf05300 */
[----:B------:R-:W-:Y:S05]  /*00f0*/  BRA.U !UP0, `(.L_x_1) ;  /* 0x0000000108147547 */ /* 0x000fea000b800000 */
[----:B------:R-:W1:Y:S01]  /*0100*/  LDC.64 R2, c[0x0][0x988] ;  /* 0x00026200ff027b82 */ /* 0x000e620000000a00 */
[----:B------:R-:W1:Y:S02]  /*0110*/  LDCU.64 UR4, c[0x0][0x358] ;  /* 0x00006b00ff0477ac */ /* 0x000e640008000a00 */
[----:B-1----:R1:W5:Y:S01]  /*0120*/  LDG.E R27, desc[UR4][R2.64] ;  /* 0x00000004021b7981 */ /* 0x002362000c1e1900 */
[----:B------:R-:W-:Y:S01]  /*0130*/  HFMA2 R61, -RZ, RZ, 0, 5.9604644775390625e-08 ;  /* 0x00000001ff3d7431 */ /* 0x000fe200000001ff */
[----:B------:R-:W-:Y:S05]  /*0140*/  BRA `(.L_x_0) ;  /* 0x00000000000c7947 */ /* 0x000fea0003800000 */
.L_x_1:
[----:B------:R-:W1:Y:S01]  /*0150*/  LDCU UR4, c[0x0][0x980] ;  /* 0x00013000ff0477ac */ /* 0x000e620008000800 */
[----:B------:R-:W-:Y:S01]  /*0160*/  HFMA2 R61, -RZ, RZ, 0, 5.9604644775390625e-08 ;  /* 0x00000001ff3d7431 */ /* 0x000fe200000001ff */
[----:B-1----:R-:W-:-:S07]  /*0170*/  MOV R27, UR4 ;  /* 0x00000004001b7c02 */ /* 0x002fce0008000f00 */
.L_x_0:
[----:B------:R-:W2:Y:S02]  /*0180*/  LDCU.64 UR4, c[0x0][0x9b0] ;  /* 0x00013600ff0477ac */ /* 0x000ea40008000a00 */
[----:B--2---:R-:W-:-:S04]  /*0190*/  UISETP.NE.U32.AND UP0, UPT, UR4, URZ, UPT ;  /* 0x000000ff0400728c */ /* 0x004fc8000bf05070 */
[----:B------:R-:W-:-:S09]  /*01a0*/  UISETP.NE.AND.EX UP0, UPT, UR5, URZ, UPT, UP0 ;  /* 0x000000ff0500728c */ /* 0x000fd2000bf05300 */
[----:B------:R-:W-:Y:S05]  /*01b0*/  BRA.U UP0, `(.L_x_2) ;  /* 0x0000000100287547 */ /* 0x000fea000b800000 */
[----:B------:R-:W2:Y:S02]  /*01c0*/  LDCU.64 UR4, c[0x0][0x9a8] ;  /* 0x00013500ff0477ac */ /* 0x000ea40008000a00 */
[----:B--2---:R-:W-:-:S04]  /*01d0*/  UISETP.NE.U32.AND UP0, UPT, UR4, URZ, UPT ;  /* 0x000000ff0400728c */ /* 0x004fc8000bf05070 */
[----:B------:R-:W-:-:S09]  /*01e0*/  UISETP.NE.AND.EX UP0, UPT, UR5, URZ, UPT, UP0 ;  /* 0x000000ff0500728c */ /* 0x000fd2000bf05300 */
[----:B------:R-:W-:Y:S05]  /*01f0*/  BRA.U !UP0, `(.L_x_3) ;  /* 0x0000000108107547 */ /* 0x000fea000b800000 */
[----:B------:R-:W2:Y:S01]  /*0200*/  LDC.64 R24, c[0x0][0x9a8] ;  /* 0x00026a00ff187b82 */ /* 0x000ea20000000a00 */
[----:B------:R-:W2:Y:S02]  /*0210*/  LDCU.64 UR4, c[0x0][0x358] ;  /* 0x00006b00ff0477ac */ /* 0x000ea40008000a00 */
[----:B--2---:R2:W5:Y:S01]  /*0220*/  LDG.E R24, desc[UR4][R24.64] ;  /* 0x0000000418187981 */ /* 0x004562000c1e1900 */
[----:B------:R-:W-:Y:S05]  /*0230*/  BRA `(.L_x_2) ;  /* 0x0000000000087947 */ /* 0x000fea0003800000 */
.L_x_3:
[----:B------:R-:W2:Y:S02]  /*0240*/  LDCU UR4, c[0x0][0x9a0] ;  /* 0x00013400ff0477ac */ /* 0x000ea40008000800 */
[----:B--2---:R-:W-:Y:S02]  /*0250*/  MOV R24, UR4 ;  /* 0x0000000400187c02 */ /* 0x004fe40008000f00 */
.L_x_2:
[----:B------:R-:W-:Y:S01]  /*0260*/  IMAD.U32 R0, RZ, RZ, UR18 ;  /* 0x00000012ff007e24 */ /* 0x000fe2000f8e00ff */
[----:B------:R-:W-:Y:S04]  /*0270*/  BSSY.RECONVERGENT B0, `(.L_x_4) ;  /* 0x000000c000007945 */ /* 0x000fe80003800200 */
[C---:B------:R-:W-:Y:S02]  /*0280*/  ISETP.NE.OR P1, PT, R0.reuse, 0x1, !P3 ;  /* 0x000000010000780c */ /* 0x040fe40005f25670 */
[----:B------:R-:W-:-:S11]  /*0290*/  ISETP.NE.OR P0, PT, R0, 0x3, !P3 ;  /* 0x000000030000780c */ /* 0x000fd60005f05670 */
[----:B------:R-:W-:Y:S05]  /*02a0*/  @P1 BRA `(.L_x_5) ;  /* 0x0000000000201947 */ /* 0x000fea0003800000 */
[----:B------:R-:W3:Y:S02]  /*02b0*/  LDCU.64 UR4, c[0x0][0x348] ;  /* 0x00006900ff0477ac */ /* 0x000ee40008000a00 */
[----:B---3--:R-:W-:Y:S02]  /*02c0*/  UIADD3 UR6, UP1, UPT, UR4, 0x80, URZ ;  /* 0x0000008004067890 */ /* 0x008fe4000ff3e0ff */
[----:B------:R-:W-:Y:S02]  /*02d0*/  UIADD3 UR4, UP0, UPT, UR4, 0x180, URZ ;  /* 0x0000018004047890 */ /* 0x000fe4000ff1e0ff */
[----:B------:R-:W-:Y:S02]  /*02e0*/  UIADD3.X UR7, UPT, UPT, URZ, UR5, URZ, UP1, !UPT ;  /* 0x00000005ff077290 */ /* 0x000fe40008ffe4ff */
[----:B------:R-:W-:-:S07]  /*02f0*/  UIADD3.X UR5, UPT, UPT, URZ, UR5, URZ, UP0, !UPT ;  /* 0x00000005ff057290 */ /* 0x000fce00087fe4ff */
[----:B------:R3:W-:Y:S02]  /*0300*/  UTMACCTL.PF [UR6] ;  /* 0x00000000060079b9 */ /* 0x0007e40008040000 */
[----:B------:R3:W-:Y:S02]  /*0310*/  UTMACCTL.PF [UR4] ;  /* 0x00000000040079b9 */ /* 0x0007e40008040000 */
[----:B---3--:R-:W-:Y:S01]  /*0320*/  NOP ;  /* 0x0000000000007918 */ /* 0x008fe20000000000 */
.L_x_5:
[----:B------:R-:W-:Y:S05]  /*0330*/  BSYNC.RECONVERGENT B0 ;  /* 0x0000000000007941 */ /* 0x000fea0003800200 */
.L_x_4:
[----:B------:R-:W-:Y:S04]  /*0340*/  BSSY.RECONVERGENT B0, `(.L_x_6) ;  /* 0x000000a000007945 */ /* 0x000fe80003800200 */
        /* <DEDUP_REMOVED lines=9> */
.L_x_7:
[----:B------:R-:W-:Y:S05]  /*03e0*/  BSYNC.RECONVERGENT B0 ;  /* 0x0000000000007941 */ /* 0x000fea0003800200 */
.L_x_6:
[----:B------:R-:W3:Y:S01]  /*03f0*/  LDCU.64 UR4, c[0x0][0x988] ;  /* 0x00013100ff0477ac */ /* 0x000ee20008000a00 */
[----:B------:R-:W-:Y:S02]  /*0400*/  UISETP.EQ.U32.AND UP2, UPT, UR8, URZ, UPT ;  /* 0x000000ff0800728c */ /* 0x000fe4000bf42070 */
[----:B------:R-:W-:Y:S02]  /*0410*/  UPLOP3.LUT UP3, UPT, UPT, UPT, UPT, 0x80, 0x8 ;  /* 0x000000000008789c */ /* 0x000fe40003f6f070 */
[----:B---3--:R-:W-:-:S04]  /*0420*/  UISETP.NE.U32.AND UP0, UPT, UR4, URZ, UPT ;  /* 0x000000ff0400728c */ /* 0x008fc8000bf05070 */
[----:B------:R-:W-:-:S04]  /*0430*/  UISETP.NE.AND.EX UP1, UPT, UR5, URZ, UPT, UP0 ;  /* 0x000000ff0500728c */ /* 0x000fc8000bf25300 */
[----:B------:R-:W-:-:S04]  /*0440*/  UISETP.EQ.OR.EX UP4, UPT, UR9, URZ, !UP1, UP2 ;  /* 0x000000ff0900728c */ /* 0x000fc8000cf82720 */
[----:B------:R-:W-:-:S06]  /*0450*/  UP2UR UR4, UPR, URZ, 0x10 ;  /* 0x00000010ff047883 */ /* 0x000fcc0008000000 */
[----:B------:R-:W-:Y:S01]  /*0460*/  MOV R65, UR4 ;  /* 0x0000000400417c02 */ /* 0x000fe20008000f00 */
[----:B------:R-:W-:Y:S06]  /*0470*/  BRA.U !UP4, `(.L_x_8) ;  /* 0x000000010c207547 */ /* 0x000fec000b800000 */
[----:B------:R-:W-:Y:S01]  /*0480*/  UISETP.NE.U32.AND UP2, UPT, UR8, URZ, UPT ;  /* 0x000000ff0800728c */ /* 0x000fe2000bf45070 */
[----:B-----5:R-:W-:Y:S01]  /*0490*/  FSETP.NEU.AND P0, PT, R27, RZ, PT ;  /* 0x000000ff1b00720b */ /* 0x020fe20003f0d000 */
[----:B------:R-:W-:Y:S02]  /*04a0*/  USEL UR4, URZ, 0xffffffff, UP1 ;  /* 0xffffffffff047887 */ /* 0x000fe40008800000 */
[----:B------:R-:W-:-:S10]  /*04b0*/  UISETP.NE.AND.EX UP2, UPT, UR9, URZ, UPT, UP2 ;  /* 0x000000ff0900728c */ /* 0x000fd4000bf45320 */
[----:B------:R-:W-:Y:S01]  /*04c0*/  VOTEU.ANY UP0, P0 ;  /* 0x0000000000ff7886 */ /* 0x000fe20000000100 */
[----:B------:R-:W-:-:S04]  /*04d0*/  @!UP2 USEL UR4, URZ, 0xffffffff, UP0 ;  /* 0xffffffffff04a887 */ /* 0x000fc80008000000 */
[----:B------:R-:W-:-:S04]  /*04e0*/  ULOP3.LUT UR4, UR4, 0x1, URZ, 0xc0, !UPT ;  /* 0x0000000104047892 */ /* 0x000fc8000f8ec0ff */
[----:B------:R-:W-:-:S11]  /*04f0*/  UISETP.NE.U32.AND UP3, UPT, UR4, 0x1, UPT ;  /* 0x000000010400788c */ /* 0x000fd6000bf65070 */
.L_x_8:
[----:B-1----:R-:W1:Y:S01]  /*0500*/  SHFL.IDX PT, R2, R62, RZ, 0x1f ;  /* 0x00001fff3e027589 */ /* 0x002e6200000e0000 */
[----:B------:R-:W-:-:S04]  /*0510*/  UISETP.NE.AND UP0, UPT, UR18, 0x2, UPT ;  /* 0x000000021200788c */ /* 0x000fc8000bf05270 */
[----:B------:R-:W-:Y:S01]  /*0520*/  USEL UR56, URZ, 0x1, UP0 ;  /* 0x00000001ff387887 */ /* 0x000fe20008000000 */
[----:B-1----:R-:W-:-:S13]  /*0530*/  ISETP.NE.AND P0, PT, R2, RZ, PT ;  /* 0x000000ff0200720c */ /* 0x002fda0003f05270 */
[----:B------:R-:W-:Y:S05]  /*0540*/  @P0 BRA `(.L_x_9) ;  /* 0x0000000000480947 */ /* 0x000fea0003800000 */
[----:B------:R-:W1:Y:S01]  /*0550*/  S2UR UR4, SR_CgaCtaId ;  /* 0x00000000000479c3 */ /* 0x000e620000008800 */
[----:B------:R-:W-:Y:S01]  /*0560*/  UMOV UR5, 0x400 ;  /* 0x0000040000057882 */ /* 0x000fe20000000000 */
[----:B------:R-:W-:Y:S01]  /*0570*/  UMOV UR6, 0x1 ;  /* 0x0000000100067882 */ /* 0x000fe20000000000 */
[----:B------:R-:W-:Y:S01]  /*0580*/  ELECT P0, URZ, PT ;  /* 0x0000000000ff782f */ /* 0x000fe20003800000 */
[----:B------:R-:W-:-:S04]  /*0590*/  UIADD3 UR6, UPT, UPT, -UR6, 0x100000, URZ ;  /* 0x0010000006067890 */ /* 0x000fc8000fffe1ff */
[----:B------:R-:W-:Y:S02]  /*05a0*/  USHF.L.U32 UR7, UR6, 0xb, URZ ;  /* 0x0000000b06077899 */ /* 0x000fe400080006ff */
[----:B------:R-:W-:Y:S02]  /*05b0*/  USHF.L.U32 UR6, UR6, 0x1, URZ ;  /* 0x0000000106067899 */ /* 0x000fe400080006ff */
[----:B-1----:R-:W-:Y:S01]  /*05c0*/  ULEA UR4, UR4, UR5, 0x18 ;  /* 0x0000000504047291 */ /* 0x002fe2000f8ec0ff */
[----:B------:R-:W1:Y:S11]  /*05d0*/  FENCE.VIEW.ASYNC.S ;  /* 0x00000000000073c6 */ /* 0x000e760000000000 */
[----:B-1----:R1:W3:Y:S01]  /*05e0*/  SYNCS.EXCH.64 URZ, [UR4], UR6 ;  /* 0x0000000604ff75b2 */ /* 0x0022e20008000100 */
[----:B------:R1:W4:Y:S01]  /*05f0*/  SYNCS.EXCH.64 URZ, [UR4+0x20], UR6 ;  /* 0x0000200604ff75b2 */ /* 0x0003220008000100 */
[----:B------:R1:W1:Y:S01]  /*0600*/  SYNCS.EXCH.64 URZ, [UR4+0x8], UR6 ;  /* 0x0000080604ff75b2 */ /* 0x0002620008000100 */
[----:B------:R1:W1:Y:S01]  /*0610*/  SYNCS.EXCH.64 URZ, [UR4+0x28], UR6 ;  /* 0x0000280604ff75b2 */ /* 0x0002620008000100 */
[----:B------:R1:W1:Y:S01]  /*0620*/  SYNCS.EXCH.64 URZ, [UR4+0x10], UR6 ;  /* 0x0000100604ff75b2 */ /* 0x0002620008000100 */
[----:B------:R1:W1:Y:S01]  /*0630*/  SYNCS.EXCH.64 URZ, [UR4+0x30], UR6 ;  /* 0x0000300604ff75b2 */ /* 0x0002620008000100 */
[----:B------:R1:W1:Y:S01]  /*0640*/  SYNCS.EXCH.64 URZ, [UR4+0x18], UR6 ;  /* 0x0000180604ff75b2 */ /* 0x0002620008000100 */
[----:B------:R1:W1:Y:S01]  /*0650*/  SYNCS.EXCH.64 URZ, [UR4+0x38], UR6 ;  /* 0x0000380604ff75b2 */ /* 0x0002620008000100 */
[----:B------:R-:W-:Y:S01]  /*0660*/  NOP ;  /* 0x0000000000007918 */ /* 0x000fe20000000000 */
.L_x_9:
[----:B------:R-:W2:Y:S01]  /*0670*/  SHFL.IDX PT, R2, R62, RZ, 0x1f ;  /* 0x00001fff3e027589 */ /* 0x000ea200000e0000 */
[----:B------:R-:W-:Y:S01]  /*0680*/  NOP ;  /* 0x0000000000007918 */ /* 0x000fe20000000000 */
[----:B--2---:R-:W-:-:S13]  /*0690*/  ISETP.NE.AND P0, PT, R2, 0x1, PT ;  /* 0x000000010200780c */ /* 0x004fda0003f05270 */
[----:B------:R-:W-:Y:S05]  /*06a0*/  @P0 BRA `(.L_x_10) ;  /* 0x0000000000580947 */ /* 0x000fea0003800000 */
[----:B-1----:R-:W1:Y:S01]  /*06b0*/  S2UR UR4, SR_CgaCtaId ;  /* 0x00000000000479c3 */ /* 0x002e620000008800 */
[----:B------:R-:W-:Y:S01]  /*06c0*/  UMOV UR5, 0x400 ;  /* 0x0000040000057882 */ /* 0x000fe20000000000 */
[----:B------:R-:W-:Y:S01]  /*06d0*/  UMOV UR8, 0x20 ;  /* 0x0000002000087882 */ /* 0x000fe20000000000 */
[----:B------:R-:W-:Y:S01]  /*06e0*/  UMOV UR6, 0x80 ;  /* 0x0000008000067882 */ /* 0x000fe20000000000 */
[----:B------:R-:W-:-:S04]  /*06f0*/  UIADD3 UR8, UPT, UPT, -UR8, 0x100000, URZ ;  /* 0x0010000008087890 */ /* 0x000fc8000fffe1ff */
[----:B------:R-:W-:Y:S02]  /*0700*/  USHF.L.U32 UR9, UR8, 0xb, URZ ;  /* 0x0000000b08097899 */ /* 0x000fe400080006ff */
[----:B------:R-:W-:Y:S02]  /*0710*/  USHF.L.U32 UR8, UR8, 0x1, URZ ;  /* 0x0000000108087899 */ /* 0x000fe400080006ff */
[----:B------:R-:W-:-:S04]  /*0720*/  UIADD3 UR6, UPT, UPT, -UR6, 0x100000, URZ ;  /* 0x0010000006067890 */ /* 0x000fc8000fffe1ff */
[----:B------:R-:W-:Y:S02]  /*0730*/  USHF.L.U32 UR7, UR6, 0xb, URZ ;  /* 0x0000000b06077899 */ /* 0x000fe400080006ff */
[----:B------:R-:W-:Y:S01]  /*0740*/  USHF.L.U32 UR6, UR6, 0x1, URZ ;  /* 0x0000000106067899 */ /* 0x000fe200080006ff */
[----:B------:R-:W-:Y:S01]  /*0750*/  ELECT P0, URZ, PT ;  /* 0x0000000000ff782f */ /* 0x000fe20003800000 */
[----:B-1----:R-:W-:Y:S01]  /*0760*/  ULEA UR4, UR4, UR5, 0x18 ;  /* 0x0000000504047291 */ /* 0x002fe2000f8ec0ff */
[----:B------:R-:W1:Y:S11]  /*0770*/  FENCE.VIEW.ASYNC.S ;  /* 0x00000000000073c6 */ /* 0x000e760000000000 */
[----:B-1----:R2:W1:Y:S01]  /*0780*/  SYNCS.EXCH.64 URZ, [UR4+0x40], UR8 ;  /* 0x0000400804ff75b2 */ /* 0x0024620008000100 */
[----:B------:R2:W1:Y:S01]  /*0790*/  SYNCS.EXCH.64 URZ, [UR4+0x60], UR6 ;  /* 0x0000600604ff75b2 */ /* 0x0004620008000100 */
[----:B------:R2:W1:Y:S01]  /*07a0*/  SYNCS.EXCH.64 URZ, [UR4+0x48], UR8 ;  /* 0x0000480804ff75b2 */ /* 0x0004620008000100 */
[----:B------:R2:W1:Y:S01]  /*07b0*/  SYNCS.EXCH.64 URZ, [UR4+0x68], UR6 ;  /* 0x0000680604ff75b2 */ /* 0x0004620008000100 */
[----:B------:R2:W1:Y:S01]  /*07c0*/  SYNCS.EXCH.64 URZ, [UR4+0x50], UR8 ;  /* 0x0000500804ff75b2 */ /* 0x0004620008000100 */
[----:B------:R2:W1:Y:S01]  /*07d0*/  SYNCS.EXCH.64 URZ, [UR4+0x70], UR6 ;  /* 0x0000700604ff75b2 */ /* 0x0004620008000100 */
[----:B------:R2:W1:Y:S01]  /*07e0*/  SYNCS.EXCH.64 URZ, [UR4+0x58], UR8 ;  /* 0x0000580804ff75b2 */ /* 0x0004620008000100 */
[----:B------:R2:W1:Y:S02]  /*07f0*/  SYNCS.EXCH.64 URZ, [UR4+0x78], UR6 ;  /* 0x0000780604ff75b2 */ /* 0x0004640008000100 */
[----:B--2---:R-:W-:Y:S01]  /*0800*/  NOP ;  /* 0x0000000000007918 */ /* 0x004fe20000000000 */
.L_x_10:
[----:B------:R-:W2:Y:S01]  /*0810*/  SHFL.IDX PT, R2, R62, RZ, 0x1f ;  /* 0x00001fff3e027589 */ /* 0x000ea200000e0000 */
[----:B------:R-:W-:Y:S01]  /*0820*/  NOP ;  /* 0x0000000000007918 */ /* 0x000fe20000000000 */
[----:B--2---:R-:W-:-:S13]  /*0830*/  ISETP.NE.AND P0, PT, R2, 0x3, PT ;  /* 0x000000030200780c */ /* 0x004fda0003f05270 */
[----:B------:R-:W-:Y:S05]  /*0840*/  @P0 BRA `(.L_x_11) ;  /* 0x0000000000300947 */ /* 0x000fea0003800000 */
[----:B-1----:R-:W1:Y:S01]  /*0850*/  S2UR UR4, SR_CgaCtaId ;  /* 0x00000000000479c3 */ /* 0x002e620000008800 */
[----:B------:R-:W-:Y:S01]  /*0860*/  UMOV UR6, 0x400 ;  /* 0x0000040000067882 */ /* 0x000fe20000000000 */
[----:B------:R-:W-:Y:S01]  /*0870*/  UMOV UR5, 0x20 ;  /* 0x0000002000057882 */ /* 0x000fe20000000000 */
[----:B------:R-:W-:Y:S01]  /*0880*/  ELECT P0, URZ, PT ;  /* 0x0000000000ff782f */ /* 0x000fe20003800000 */
[----:B-1----:R-:W-:Y:S02]  /*0890*/  ULEA UR6, UR4, UR6, 0x18 ;  /* 0x0000000604067291 */ /* 0x002fe4000f8ec0ff */
[----:B------:R-:W-:-:S04]  /*08a0*/  UIADD3 UR4, UPT, UPT, -UR5, 0x100000, URZ ;  /* 0x0010000005047890 */ /* 0x000fc8000fffe1ff */
[----:B------:R-:W-:Y:S02]  /*08b0*/  USHF.L.U32 UR5, UR4, 0xb, URZ ;  /* 0x0000000b04057899 */ /* 0x000fe400080006ff */
[----:B------:R-:W-:Y:S01]  /*08c0*/  USHF.L.U32 UR4, UR4, 0x1, URZ ;  /* 0x0000000104047899 */ /* 0x000fe200080006ff */
[----:B------:R-:W1:Y:S11]  /*08d0*/  FENCE.VIEW.ASYNC.S ;  /* 0x00000000000073c6 */ /* 0x000e760000000000 */
[----:B-1----:R2:W1:Y:S01]  /*08e0*/  SYNCS.EXCH.64 URZ, [UR6+0x80], UR4 ;  /* 0x0000800406ff75b2 */ /* 0x0024620008000100 */
[----:B------:R2:W1:Y:S02]  /*08f0*/  SYNCS.EXCH.64 URZ, [UR6+0x88], UR4 ;  /* 0x0000880406ff75b2 */ /* 0x0004640008000100 */
[----:B--2---:R-:W-:Y:S01]  /*0900*/  NOP ;  /* 0x0000000000007918 */ /* 0x004fe20000000000 */
.L_x_11:
[----:B------:R-:W2:Y:S01]  /*0910*/  SHFL.IDX PT, R2, R62, RZ, 0x1f ;  /* 0x00001fff3e027589 */ /* 0x000ea200000e0000 */
[----:B------:R-:W-:Y:S01]  /*0920*/  NOP ;  /* 0x0000000000007918 */ /* 0x000fe20000000000 */
[----:B--2---:R-:W-:-:S13]  /*0930*/  ISETP.NE.AND P0, PT, R2, 0x4, PT ;  /* 0x000000040200780c */ /* 0x004fda0003f05270 */
[----:B------:R-:W-:Y:S05]  /*0940*/  @P0 BRA `(.L_x_12) ;  /* 0x0000000000440947 */ /* 0x000fea0003800000 */
[----:B-1----:R-:W1:Y:S01]  /*0950*/  S2UR UR6, SR_CgaCtaId ;  /* 0x00000000000679c3 */ /* 0x002e620000008800 */
[----:B------:R-:W-:Y:S01]  /*0960*/  UMOV UR4, 0x100 ;  /* 0x0000010000047882 */ /* 0x000fe20000000000 */
[----:B------:R-:W-:Y:S01]  /*0970*/  UMOV UR5, 0x400 ;  /* 0x0000040000057882 */ /* 0x000fe20000000000 */
[----:B------:R-:W-:Y:S01]  /*0980*/  USEL UR4, UR4, 0xe0, UP3 ;  /* 0x000000e004047887 */ /* 0x000fe20009800000 */
[----:B------:R-:W-:Y:S01]  /*0990*/  UMOV UR8, 0x1 ;  /* 0x0000000100087882 */ /* 0x000fe20000000000 */
[----:B------:R-:W-:Y:S01]  /*09a0*/  ELECT P0, URZ, PT ;  /* 0x0000000000ff782f */ /* 0x000fe20003800000 */
[----:B------:R-:W-:-:S04]  /*09b0*/  UIADD3 UR8, UPT, UPT, -UR8, 0x100000, URZ ;  /* 0x0010000008087890 */ /* 0x000fc8000fffe1ff */
[----:B------:R-:W-:Y:S02]  /*09c0*/  USHF.L.U32 UR9, UR8, 0xb, URZ ;  /* 0x0000000b08097899 */ /* 0x000fe400080006ff */
[----:B------:R-:W-:Y:S02]  /*09d0*/  USHF.L.U32 UR8, UR8, 0x1, URZ ;  /* 0x0000000108087899 */ /* 0x000fe400080006ff */
[----:B-1----:R-:W-:Y:S02]  /*09e0*/  ULEA UR6, UR6, UR5, 0x18 ;  /* 0x0000000506067291 */ /* 0x002fe4000f8ec0ff */
[----:B------:R-:W-:-:S04]  /*09f0*/  UIADD3 UR4, UPT, UPT, -UR4, 0x100000, URZ ;  /* 0x0010000004047890 */ /* 0x000fc8000fffe1ff */
[----:B------:R-:W-:Y:S02]  /*0a00*/  USHF.L.U32 UR5, UR4, 0xb, URZ ;  /* 0x0000000b04057899 */ /* 0x000fe400080006ff */
[----:B------:R-:W-:Y:S01]  /*0a10*/  USHF.L.U32 UR4, UR4, 0x1, URZ ;  /* 0x0000000104047899 */ /* 0x000fe200080006ff */
[----:B------:R-:W1:Y:S03]  /*0a20*/  FENCE.VIEW.ASYNC.S ;  /* 0x00000000000073c6 */ /* 0x000e660000000000 */
[----:B-1----:R2:W1:Y:S08]  /*0a30*/  SYNCS.EXCH.64 URZ, [UR6+0x90], UR8 ;  /* 0x0000900806ff75b2 */ /* 0x0024700008000100 */
[----:B------:R2:W1:Y:S02]  /*0a40*/  SYNCS.EXCH.64 URZ, [UR6+0x98], UR4 ;  /* 0x0000980406ff75b2 */ /* 0x0004640008000100 */
[----:B--2---:R-:W-:Y:S01]  /*0a50*/  NOP ;  /* 0x0000000000007918 */ /* 0x004fe20000000000 */
.L_x_12:
[----:B------:R-:W2:Y:S01]  /*0a60*/  SHFL.IDX PT, R2, R62, RZ, 0x1f ;  /* 0x00001fff3e027589 */ /* 0x000ea200000e0000 */
[----:B------:R-:W1:Y:S01]  /*0a70*/  S2UR UR28, SR_CTAID.X ;  /* 0x00000000001c79c3 */ /* 0x000e620000002500 */
[----:B------:R-:W-:-:S07]  /*0a80*/  NOP ;  /* 0x0000000000007918 */ /* 0x000fce0000000000 */
[----:B------:R-:W1:Y:S01]  /*0a90*/  S2UR UR21, SR_CTAID.Y ;  /* 0x00000000001579c3 */ /* 0x000e620000002600 */
[----:B--2---:R-:W-:-:S13]  /*0aa0*/  ISETP.NE.AND P0, PT, R2, 0x5, PT ;  /* 0x000000050200780c */ /* 0x004fda0003f05270 */
[----:B-1----:R-:W-:Y:S05]  /*0ab0*/  @P0 BRA `(.L_x_13) ;  /* 0x0000000000480947 */ /* 0x002fea0003800000 */
[----:B------:R-:W1:Y:S01]  /*0ac0*/  S2UR UR4, SR_CgaCtaId ;  /* 0x00000000000479c3 */ /* 0x000e620000008800 */
        /* <DEDUP_REMOVED lines=12> */
[----:B-1----:R1:W2:Y:S01]  /*0b90*/  SYNCS.EXCH.64 URZ, [UR4+0xa0], UR8 ;  /* 0x0000a00804ff75b2 */ /* 0x0022a20008000100 */
[----:B------:R1:W1:Y:S01]  /*0ba0*/  SYNCS.EXCH.64 URZ, [UR4+0xb0], UR6 ;  /* 0x0000b00604ff75b2 */ /* 0x0002620008000100 */
[----:B------:R1:W1:Y:S01]  /*0bb0*/  SYNCS.EXCH.64 URZ, [UR4+0xa8], UR8 ;  /* 0x0000a80804ff75b2 */ /* 0x0002620008000100 */
[----:B------:R1:W1:Y:S01]  /*0bc0*/  SYNCS.EXCH.64 URZ, [UR4+0xb8], UR6 ;  /* 0x0000b80604ff75b2 */ /* 0x0002620008000100 */
[----:B------:R-:W-:Y:S01]  /*0bd0*/  NOP ;  /* 0x0000000000007918 */ /* 0x000fe20000000000 */
.L_x_13:
[----:B------:R-:W-:-:S05]  /*0be0*/  CS2R.32 R54, SR_CgaSize ;  /* 0x0000000000367805 */ /* 0x000fca0000008a00 */
[----:B------:R-:W-:-:S05]  /*0bf0*/  IMAD R54, R54, -0xa0, RZ ;  /* 0xffffff6036367824 */ /* 0x000fca00078e02ff */
[----:B------:R-:W-:-:S14]  /*0c00*/  R2UR UR5, R54 ;  /* 0x00000000360572ca */ /* 0x000fdc00000e0000 */
[----:B------:R-:W3:Y:S01]  /*0c10*/  LDCU UR5, c[0x0][UR5+0x2b0] ;  /* 0x00005600050577ac */ /* 0x000ee20008000800 */
[----:B------:R-:W-:Y:S02]  /*0c20*/  I2FP.F32.U32 R54, UR28 ;  /* 0x0000001c00367c45 */ /* 0x000fe40008201000 */
[----:B------:R-:W-:-:S05]  /*0c30*/  CS2R.32 R3, SR_CgaSize ;  /* 0x0000000000037805 */ /* 0x000fca0000008a00 */
[----:B------:R-:W-:-:S06]  /*0c40*/  IMAD R3, R3, -0xa0, RZ ;  /* 0xffffff6003037824 */ /* 0x000fcc00078e02ff */
[----:B------:R-:W4:Y:S01]  /*0c50*/  LDC R3, c[0x0][R3+0x2a0] ;  /* 0x0000a80003037b82 */ /* 0x000f220000000800 */
[----:B------:R-:W-:Y:S02]  /*0c60*/  I2FP.F32.U32 R53, UR21 ;  /* 0x0000001500357c45 */ /* 0x000fe40008201000 */
[----:B------:R-:W-:-:S05]  /*0c70*/  CS2R.32 R2, SR_CgaSize ;  /* 0x0000000000027805 */ /* 0x000fca0000008a00 */
[----:B------:R-:W-:-:S05]  /*0c80*/  IMAD R2, R2, -0xa0, RZ ;  /* 0xffffff6002027824 */ /* 0x000fca00078e02ff */
[----:B-1----:R-:W-:-:S14]  /*0c90*/  R2UR UR4, R2 ;  /* 0x00000000020472ca */ /* 0x002fdc00000e0000 */
[----:B------:R-:W1:Y:S01]  /*0ca0*/  LDCU UR4, c[0x0][UR4+0x2b4] ;  /* 0x00005680040477ac */ /* 0x000e620008000800 */
[----:B------:R-:W-:Y:S01]  /*0cb0*/  NOP ;  /* 0x0000000000007918 */ /* 0x000fe20000000000 */
[----:B------:R-:W2:Y:S01]  /*0cc0*/  LDCU UR19, c[0x0][0xc24] ;  /* 0x00018480ff1377ac */ /* 0x000ea20008000800 */
[----:B------:R-:W-:-:S05]  /*0cd0*/  CS2R.32 R2, SR_CgaSize ;  /* 0x0000000000027805 */ /* 0x000fca0000008a00 */
[----:B------:R-:W-:-:S06]  /*0ce0*/  IMAD R2, R2, -0xa0, RZ ;  /* 0xffffff6002027824 */ /* 0x000fcc00078e02ff */
[----:B------:R-:W4:Y:S01]  /*0cf0*/  LDC R2, c[0x0][R2+0x2a4] ;  /* 0x0000a90002027b82 */ /* 0x000f220000000800 */
[----:B---3--:R-:W-:-:S07]  /*0d00*/  FMUL R54, R54, UR5 ;  /* 0x0000000536367c20 */ /* 0x008fce0008400000 */
[----:B------:R-:W3:Y:S01]  /*0d10*/  S2UR UR49, SR_CTAID.Z ;  /* 0x00000000003179c3 */ /* 0x000ee20000002700 */
[----:B-1----:R-:W-:Y:S01]  /*0d20*/  FMUL R53, R53, UR4 ;  /* 0x0000000435357c20 */ /* 0x002fe20008400000 */
[----:B------:R-:W1:Y:S01]  /*0d30*/  F2I.U32.TRUNC.NTZ R54, R54 ;  /* 0x0000003600367305 */ /* 0x000e62000020f000 */
[----:B--2---:R-:W-:-:S07]  /*0d40*/  UISETP.GE.AND UP0, UPT, UR19, 0x1, UPT ;  /* 0x000000011300788c */ /* 0x004fce000bf06270 */
[----:B------:R-:W2:Y:S01]  /*0d50*/  F2I.U32.TRUNC.NTZ R53, R53 ;  /* 0x0000003500357305 */ /* 0x000ea2000020f000 */
[----:B-1----:R-:W-:-:S05]  /*0d60*/  IADD3 R54, PT, PT, -R54, RZ, RZ ;  /* 0x000000ff36367210 */ /* 0x002fca0007ffe1ff */
[----:B----4-:R-:W-:Y:S01]  /*0d70*/  IMAD R54, R3, R54, UR28 ;  /* 0x0000001c03367e24 */ /* 0x010fe2000f8e0236 */
[----:B--2---:R-:W-:-:S05]  /*0d80*/  IADD3 R53, PT, PT, -R53, RZ, RZ ;  /* 0x000000ff35357210 */ /* 0x004fca0007ffe1ff */
[----:B------:R-:W-:Y:S01]  /*0d90*/  IMAD R53, R2, R53, UR21 ;  /* 0x0000001502357e24 */ /* 0x000fe2000f8e0235 */
[----:B------:R-:W-:Y:S06]  /*0da0*/  BAR.SYNC.DEFER_BLOCKING 0x0 ;  /* 0x0000000000007b1d */ /* 0x000fec0000010000 */
[----:B---3--:R-:W-:Y:S05]  /*0db0*/  BRA.U !UP0, `(.L_x_14) ;  /* 0x0000000108d47547 */ /* 0x008fea000b800000 */
[----:B------:R-:W1:Y:S01]  /*0dc0*/  LDCU.128 UR24, c[0x0][0xc10] ;  /* 0x00018200ff1877ac */ /* 0x000e620008000c00 */
[----:B------:R-:W2:Y:S01]  /*0dd0*/  LDCU UR6, c[0x0][0x370] ;  /* 0x00006e00ff0677ac */ /* 0x000ea20008000800 */
[----:B------:R-:W3:Y:S01]  /*0de0*/  LDCU UR4, c[0x0][0x374] ;  /* 0x00006e80ff0477ac */ /* 0x000ee20008000800 */
[----:B------:R-:W4:Y:S01]  /*0df0*/  LDCU UR20, c[0x0][0xc0c] ;  /* 0x00018180ff1477ac */ /* 0x000f220008000800 */
[----:B------:R-:W4:Y:S01]  /*0e00*/  LDCU UR5, c[0x0][0xc20] ;  /* 0x00018400ff0577ac */ /* 0x000f220008000800 */
[----:B------:R-:W4:Y:S01]  /*0e10*/  LDCU.64 UR16, c[0x0][0xc28] ;  /* 0x00018500ff1077ac */ /* 0x000f220008000a00 */
[----:B-1----:R-:W-:Y:S02]  /*0e20*/  UISETP.NE.AND UP0, UPT, UR26, 0x1, UPT ;  /* 0x000000011a00788c */ /* 0x002fe4000bf05270 */
[----:B---3--:R-:W-:Y:S02]  /*0e30*/  UIMAD.WIDE.U32 UR8, UR4, UR27, URZ ;  /* 0x0000001b040872a5 */ /* 0x008fe4000f8e00ff */
[----:B--2---:R-:W-:-:S02]  /*0e40*/  UIMAD.WIDE.U32 UR10, UR6, UR24, URZ ;  /* 0x00000018060a72a5 */ /* 0x004fc4000f8e00ff */
[----:B----4-:R-:W-:Y:S02]  /*0e50*/  UISETP.NE.AND UP2, UPT, UR20, 0x1, UPT ;  /* 0x000000011400788c */ /* 0x010fe4000bf45270 */
[----:B------:R-:W-:Y:S01]  /*0e60*/  UISETP.NE.AND UP4, UPT, UR19, 0x1, UPT ;  /* 0x000000011300788c */ /* 0x000fe2000bf85270 */
[----:B------:R-:W-:Y:S02]  /*0e70*/  UMOV UR8, UR9 ;  /* 0x0000000900087c82 */ /* 0x000fe40008000000 */
[----:B------:R-:W-:Y:S01]  /*0e80*/  UMOV UR10, UR11 ;  /* 0x0000000b000a7c82 */ /* 0x000fe20008000000 */
[----:B------:R-:W-:Y:S02]  /*0e90*/  @UP0 USHF.R.U32.HI UR4, URZ, UR5, UR8 ;  /* 0x00000005ff040299 */ /* 0x000fe40008011608 */
[----:B------:R-:W-:Y:S02]  /*0ea0*/  UIMAD.WIDE.U32 UR12, UR21, UR27, URZ ;  /* 0x0000001b150c72a5 */ /* 0x000fe4000f8e00ff */
[----:B------:R-:W-:-:S02]  /*0eb0*/  UIMAD.WIDE.U32 UR8, UR4, UR16, URZ ;  /* 0x00000010040872a5 */ /* 0x000fc4000f8e00ff */
[----:B------:R-:W-:Y:S02]  /*0ec0*/  @UP2 USHF.R.U32.HI UR6, URZ, UR25, UR10 ;  /* 0x00000019ff062299 */ /* 0x000fe4000801160a */
[----:B------:R-:W-:Y:S02]  /*0ed0*/  UIMAD.WIDE.U32 UR14, UR28, UR24, URZ ;  /* 0x000000181c0e72a5 */ /* 0x000fe4000f8e00ff */
[----:B------:R-:W-:Y:S01]  /*0ee0*/  UIMAD.WIDE.U32 UR10, UR6, UR16, URZ ;  /* 0x00000010060a72a5 */ /* 0x000fe2000f8e00ff */
[----:B------:R-:W-:Y:S01]  /*0ef0*/  UMOV UR12, UR13 ;  /* 0x0000000d000c7c82 */ /* 0x000fe20008000000 */
[----:B------:R-:W-:Y:S01]  /*0f00*/  UMOV UR8, UR9 ;  /* 0x0000000900087c82 */ /* 0x000fe20008000000 */
[----:B------:R-:W-:Y:S02]  /*0f10*/  USHF.R.U32.HI UR12, URZ, UR5, UR12 ;  /* 0x00000005ff0c7299 */ /* 0x000fe4000801160c */
[----:B------:R-:W-:Y:S01]  /*0f20*/  @UP4 USHF.R.U32.HI UR4, URZ, UR17, UR8 ;  /* 0x00000011ff044299 */ /* 0x000fe20008011608 */
[----:B------:R-:W-:Y:S01]  /*0f30*/  UMOV UR14, UR15 ;  /* 0x0000000f000e7c82 */ /* 0x000fe20008000000 */
[----:B------:R-:W-:Y:S01]  /*0f40*/  UMOV UR10, UR11 ;  /* 0x0000000b000a7c82 */ /* 0x000fe20008000000 */
[----:B------:R-:W-:-:S02]  /*0f50*/  USHF.R.U32.HI UR14, URZ, UR25, UR14 ;  /* 0x00000019ff0e7299 */ /* 0x000fc4000801160e */
[----:B------:R-:W-:Y:S02]  /*0f60*/  USEL UR5, UR21, UR12, !UP0 ;  /* 0x0000000c15057287 */ /* 0x000fe4000c000000 */
[----:B------:R-:W-:Y:S02]  /*0f70*/  @UP4 USHF.R.U32.HI UR6, URZ, UR17, UR10 ;  /* 0x00000011ff064299 */ /* 0x000fe4000801160a */
[----:B------:R-:W-:Y:S02]  /*0f80*/  UIMAD UR7, UR4, UR19, URZ ;  /* 0x00000013040772a4 */ /* 0x000fe4000f8e02ff */
[----:B------:R-:W-:Y:S02]  /*0f90*/  USEL UR4, UR28, UR14, !UP2 ;  /* 0x0000000e1c047287 */ /* 0x000fe4000d000000 */
[----:B------:R-:W-:Y:S02]  /*0fa0*/  UIMAD UR10, UR6, UR19, URZ ;  /* 0x00000013060a72a4 */ /* 0x000fe4000f8e02ff */
[----:B------:R-:W-:-:S02]  /*0fb0*/  UISETP.GE.AND UP0, UPT, UR5, UR7, UPT ;  /* 0x000000070500728c */ /* 0x000fc4000bf06270 */
[----:B------:R-:W-:Y:S02]  /*0fc0*/  UIMAD.WIDE.U32 UR8, UR5, UR16, URZ ;  /* 0x00000010050872a5 */ /* 0x000fe4000f8e00ff */
[----:B------:R-:W-:Y:S02]  /*0fd0*/  UISETP.GE.OR UP0, UPT, UR4, UR10, UP0 ;  /* 0x0000000a0400728c */ /* 0x000fe40008706670 */
[----:B------:R-:W-:Y:S02]  /*0fe0*/  UIMAD.WIDE.U32 UR10, UR4, UR16, URZ ;  /* 0x00000010040a72a5 */ /* 0x000fe4000f8e00ff */
[----:B------:R-:W-:Y:S01]  /*0ff0*/  UIADD3 UR10, UPT, UPT, -UR4, URZ, URZ ;  /* 0x000000ff040a7290 */ /* 0x000fe2000fffe1ff */
[----:B------:R-:W-:Y:S01]  /*1000*/  UMOV UR8, UR9 ;  /* 0x0000000900087c82 */ /* 0x000fe20008000000 */
[----:B------:R-:W-:Y:S02]  /*1010*/  UIADD3 UR9, UPT, UPT, -UR5, URZ, URZ ;  /* 0x000000ff05097290 */ /* 0x000fe4000fffe1ff */
[----:B------:R-:W-:-:S03]  /*1020*/  USHF.R.U32.HI UR8, URZ, UR17, UR8 ;  /* 0x00000011ff087299 */ /* 0x000fc60008011608 */
[----:B------:R-:W-:Y:S01]  /*1030*/  @!UP0 UMOV UR7, UR11 ;  /* 0x0000000b00078c82 */ /* 0x000fe20008000000 */
[----:B------:R-:W-:Y:S02]  /*1040*/  UIMAD UR21, UR26, UR9, UR21 ;  /* 0x000000091a1572a4 */ /* 0x000fe4000f8e0215 */
[----:B------:R-:W-:Y:S02]  /*1050*/  USEL UR8, UR5, UR8, !UP4 ;  /* 0x0000000805087287 */ /* 0x000fe4000e000000 */
[----:B------:R-:W-:Y:S02]  /*1060*/  @!UP0 USHF.R.U32.HI UR7, URZ, UR17, UR7 ;  /* 0x00000011ff078299 */ /* 0x000fe40008011607 */
[----:B------:R-:W-:Y:S02]  /*1070*/  UIADD3 UR9, UPT, UPT, -UR8, URZ, URZ ;  /* 0x000000ff08097290 */ /* 0x000fe4000fffe1ff */
[----:B------:R-:W-:Y:S02]  /*1080*/  @!UP0 USEL UR7, UR4, UR7, !UP4 ;  /* 0x0000000704078287 */ /* 0x000fe4000e000000 */
[----:B------:R-:W-:-:S02]  /*1090*/  UIMAD UR9, UR19, UR9, UR5 ;  /* 0x00000009130972a4 */ /* 0x000fc4000f8e0205 */
[----:B------:R-:W-:Y:S02]  /*10a0*/  @!UP0 UIADD3 UR8, UPT, UPT, UR8, -UR7, URZ ;  /* 0x8000000708088290 */ /* 0x000fe4000fffe0ff */
[----:B------:R-:W-:Y:S02]  /*10b0*/  @!UP0 UIMAD UR7, UR9, UR6, UR7 ;  /* 0x00000006090782a4 */ /* 0x000fe4000f8e0207 */
[----:B------:R-:W-:Y:S02]  /*10c0*/  @!UP0 UIMAD UR5, UR8, UR19, UR4 ;  /* 0x00000013080582a4 */ /* 0x000fe4000f8e0204 */
[----:B------:R-:W-:Y:S02]  /*10d0*/  UIMAD UR6, UR20, UR10, UR28 ;  /* 0x0000000a140672a4 */ /* 0x000fe4000f8e021c */
[----:B------:R-:W-:Y:S01]  /*10e0*/  UIMAD UR21, UR5, UR26, UR21 ;  /* 0x0000001a051572a4 */ /* 0x000fe2000f8e0215 */
[----:B------:R-:W-:Y:S02]  /*10f0*/  @!UP0 UMOV UR4, UR7 ;  /* 0x0000000700048c82 */ /* 0x000fe40008000000 */
[----:B------:R-:W-:-:S12]  /*1100*/  UIMAD UR28, UR4, UR20, UR6 ;  /* 0x00000014041c72a4 */ /* 0x000fd8000f8e0206 */
.L_x_14:
[----:B------:R-:W1:Y:S02]  /*1110*/  LDCU UR4, c[0x0][0xc30] ;  /* 0x00018600ff0477ac */ /* 0x000e640008000800 */
[----:B-1----:R-:W-:-:S09]  /*1120*/  UISETP.NE.AND UP0, UPT, UR4, 0x1, UPT ;  /* 0x000000010400788c */ /* 0x002fd2000bf05270 */
[----:B------:R-:W-:Y:S05]  /*1130*/  BRA.U UP0, `(.L_x_15) ;  /* 0x0000000100447547 */ /* 0x000fea000b800000 */
[----:B------:R-:W1:Y:S01]  /*1140*/  LDCU.128 UR8, c[0x0][0xc10] ;  /* 0x00018200ff0877ac */ /* 0x000e620008000c00 */
[----:B------:R-:W2:Y:S01]  /*1150*/  LDCU UR12, c[0x0][0xc0c] ;  /* 0x00018180ff0c77ac */ /* 0x000ea20008000800 */
[----:B------:R-:W3:Y:S01]  /*1160*/  LDCU UR13, c[0x0][0xc20] ;  /* 0x00018400ff0d77ac */ /* 0x000ee20008000800 */
[----:B-1----:R-:W-:Y:S02]  /*1170*/  UIMAD.WIDE.U32 UR6, UR28, UR8, URZ ;  /* 0x000000081c0672a5 */ /* 0x002fe4000f8e00ff */
[----:B------:R-:W-:Y:S02]  /*1180*/  UIMAD.WIDE.U32 UR4, UR21, UR11, URZ ;  /* 0x0000000b150472a5 */ /* 0x000fe4000f8e00ff */
[----:B--2---:R-:W-:Y:S02]  /*1190*/  UISETP.NE.AND UP2, UPT, UR12, 0x1, UPT ;  /* 0x000000010c00788c */ /* 0x004fe4000bf45270 */
[----:B------:R-:W-:Y:S01]  /*11a0*/  UISETP.NE.AND UP0, UPT, UR10, 0x1, UPT ;  /* 0x000000010a00788c */ /* 0x000fe2000bf05270 */
[----:B------:R-:W-:-:S02]  /*11b0*/  UMOV UR6, UR7 ;  /* 0x0000000700067c82 */ /* 0x000fc40008000000 */
[----:B------:R-:W-:Y:S01]  /*11c0*/  UMOV UR4, UR5 ;  /* 0x0000000500047c82 */ /* 0x000fe20008000000 */
[----:B------:R-:W-:Y:S02]  /*11d0*/  USHF.R.U32.HI UR6, URZ, UR9, UR6 ;  /* 0x00000009ff067299 */ /* 0x000fe40008011606 */
[----:B---3--:R-:W-:Y:S02]  /*11e0*/  USHF.R.U32.HI UR4, URZ, UR13, UR4 ;  /* 0x0000000dff047299 */ /* 0x008fe40008011604 */
[----:B------:R-:W-:Y:S02]  /*11f0*/  USEL UR5, UR28, UR6, !UP2 ;  /* 0x000000061c057287 */ /* 0x000fe4000d000000 */
[----:B------:R-:W-:-:S04]  /*1200*/  USEL UR4, UR21, UR4, !UP0 ;  /* 0x0000000415047287 */ /* 0x000fc8000c000000 */
[----:B------:R-:W-:Y:S02]  /*1210*/  UIADD3 UR6, UPT, UPT, UR5, -UR4, URZ ;  /* 0x8000000405067290 */ /* 0x000fe4000fffe0ff */
[----:B------:R-:W-:Y:S02]  /*1220*/  UIADD3 UR4, UPT, UPT, -UR5, UR4, URZ ;  /* 0x0000000405047290 */ /* 0x000fe4000fffe1ff */
[----:B------:R-:W-:Y:S02]  /*1230*/  UIMAD UR21, UR6, UR10, UR21 ;  /* 0x0000000a061572a4 */ /* 0x000fe4000f8e0215 */
[----:B------:R-:W-:-:S12]  /*1240*/  UIMAD UR28, UR4, UR12, UR28 ;  /* 0x0000000c041c72a4 */ /* 0x000fd8000f8e021c */
.L_x_15:
[----:B------:R-:W-:Y:S01]  /*1250*/  BAR.SYNC.DEFER_BLOCKING 0x0 ;  /* 0x0000000000007b1d */ /* 0x000fe20000010000 */
[----:B------:R-:W-:Y:S01]  /*1260*/  UISETP.NE.AND UP0, UPT, UR18, 0x2, UPT ;  /* 0x000000021200788c */ /* 0x000fe2000bf05270 */
[----:B------:R-:W-:Y:S02]  /*1270*/  ISETP.NE.OR P3, PT, R0, 0x2, !P3 ;  /* 0x000000020000780c */ /* 0x000fe40005f65670 */
[----:B------:R-:W-:Y:S02]  /*1280*/  LOP3.LUT R0, R59, 0x1f, RZ, 0xc0, !PT ;  /* 0x0000001f3b007812 */ /* 0x000fe400078ec0ff */
[----:B------:R-:W1:Y:S04]  /*1290*/  LDCU UR39, c[0x0][0xc24] ;  /* 0x00018480ff2777ac */ /* 0x000e680008000800 */
[----:B------:R-:W-:Y:S05]  /*12a0*/  BRA.U UP0, `(.L_x_16) ;  /* 0x0000002100207547 */ /* 0x000fea000b800000 */
[----:B------:R-:W2:Y:S01]  /*12b0*/  LDCU UR7, c[0x0][0x394] ;  /* 0x00007280ff0777ac */ /* 0x000ea20008000800 */
[----:B------:R-:W-:Y:S01]  /*12c0*/  PLOP3.LUT P1, PT, PT, PT, UP3, 0x80, 0x8 ;  /* 0x000000000008781c */ /* 0x000fe20003f2f038 */
[----:B------:R-:W-:Y:S01]  /*12d0*/  IMAD.MOV.U32 R3, RZ, RZ, RZ ;  /* 0x000000ffff037224 */ /* 0x000fe200078e00ff */
[----:B------:R-:W-:Y:S01]  /*12e0*/  ISETP.EQ.OR P2, PT, R0, RZ, P3 ;  /* 0x000000ff0000720c */ /* 0x000fe20001f42670 */
[----:B------:R-:W3:Y:S01]  /*12f0*/  LDCU UR6, c[0x0][0x5d8] ;  /* 0x0000bb00ff0677ac */ /* 0x000ee20008000800 */
[----:B------:R-:W-:Y:S01]  /*1300*/  PLOP3.LUT P1, PT, P1, PT, PT, 0x8, 0x80 ;  /* 0x000000000080781c */ /* 0x000fe20000f2e170 */
[----:B------:R-:W4:Y:S01]  /*1310*/  LDCU UR75, c[0x0][0x370] ;  /* 0x00006e00ff4b77ac */ /* 0x000f220008000800 */
[----:B------:R-:W1:Y:S01]  /*1320*/  LDCU.64 UR66, c[0x0][0x348] ;  /* 0x00006900ff4277ac */ /* 0x000e620008000a00 */
[----:B------:R-:W1:Y:S01]  /*1330*/  LDCU UR74, c[0x0][0x374] ;  /* 0x00006e80ff4a77ac */ /* 0x000e620008000800 */
[----:B--2---:R-:W-:Y:S02]  /*1340*/  UIADD3 UR5, UPT, UPT, UR7, 0x3f, URZ ;  /* 0x0000003f07057890 */ /* 0x004fe4000fffe0ff */
[----:B---3--:R-:W-:-:S02]  /*1350*/  UIADD3 UR6, UPT, UPT, UR6, 0x3f, URZ ;  /* 0x0000003f06067890 */ /* 0x008fc4000fffe0ff */
[----:B------:R-:W-:Y:S02]  /*1360*/  USHF.R.S32.HI UR4, URZ, 0x1f, UR5 ;  /* 0x0000001fff047899 */ /* 0x000fe40008011405 */
[----:B------:R-:W-:Y:S02]  /*1370*/  UIADD3 UR8, UPT, UPT, UR7, 0x7e, URZ ;  /* 0x0000007e07087890 */ /* 0x000fe4000fffe0ff */
[----:B------:R-:W-:Y:S02]  /*1380*/  ULEA.HI UR4, UR4, UR5, URZ, 0x6 ;  /* 0x0000000504047291 */ /* 0x000fe4000f8f30ff */
[----:B------:R-:W-:Y:S02]  /*1390*/  UIADD3 UR5, UPT, UPT, UR7, -0x1, URZ ;  /* 0xffffffff07057890 */ /* 0x000fe4000fffe0ff */
[----:B------:R-:W-:Y:S01]  /*13a0*/  USHF.R.S32.HI UR77, URZ, 0x6, UR4 ;  /* 0x00000006ff4d7899 */ /* 0x000fe20008011404 */
[----:B------:R-:W-:Y:S01]  /*13b0*/  IMAD.U32 R2, RZ, RZ, UR8 ;  /* 0x00000008ff027e24 */ /* 0x000fe2000f8e00ff */
[----:B------:R-:W-:-:S02]  /*13c0*/  USHF.R.S32.HI UR4, URZ, 0x1f, UR6 ;  /* 0x0000001fff047899 */ /* 0x000fc40008011406 */
[----:B------:R-:W-:Y:S02]  /*13d0*/  UISETP.LT.U32.AND UP0, UPT, UR77, 0x4, UPT ;  /* 0x000000044d00788c */ /* 0x000fe4000bf01070 */
[----:B------:R-:W-:Y:S02]  /*13e0*/  UISETP.GE.U32.AND UP1, UPT, UR5, -0x7f, UPT ;  /* 0xffffff810500788c */ /* 0x000fe4000bf26070 */
[----:B------:R-:W-:Y:S02]  /*13f0*/  ULEA.HI UR4, UR4, UR6, URZ, 0x6 ;  /* 0x0000000604047291 */ /* 0x000fe4000f8f30ff */
[----:B------:R-:W-:Y:S02]  /*1400*/  USEL UR76, UR77, 0x4, UP0 ;  /* 0x000000044d4c7887 */ /* 0x000fe40008000000 */
[----:B------:R-:W-:Y:S02]  /*1410*/  USHF.R.S32.HI UR73, URZ, 0x6, UR4 ;  /* 0x00000006ff497899 */ /* 0x000fe40008011404 */
[----:B------:R-:W-:-:S02]  /*1420*/  UIADD3 UR4, UPT, UPT, UR77, -UR76, URZ ;  /* 0x8000004c4d047290 */ /* 0x000fc4000fffe0ff */
[----:B------:R-:W-:Y:S02]  /*1430*/  UIADD3 UR63, UPT, UPT, UR76, -0x1, URZ ;  /* 0xffffffff4c3f7890 */ /* 0x000fe4000fffe0ff */
[----:B------:R-:W-:Y:S02]  /*1440*/  @UP1 UIADD3 UR63, UPT, UPT, UR76, URZ, URZ ;  /* 0x000000ff4c3f1290 */ /* 0x000fe4000fffe0ff */
[----:B------:R-:W-:Y:S01]  /*1450*/  IMAD.U32 R0, RZ, RZ, UR4 ;  /* 0x00000004ff007e24 */ /* 0x000fe2000f8e00ff */
[----:B------:R-:W-:Y:S01]  /*1460*/  UMOV UR38, 0x1 ;  /* 0x0000000100267882 */ /* 0x000fe20000000000 */
[----:B------:R-:W-:Y:S01]  /*1470*/  UIADD3 UR63, UPT, UPT, UR63, 0x1, URZ ;  /* 0x000000013f3f7890 */ /* 0x000fe2000fffe0ff */
[----:B-1--4-:R-:W-:-:S11]  /*1480*/  UMOV UR47, URZ ;  /* 0x000000ff002f7c82 */ /* 0x012fd60008000000 */
.L_x_32:
[----:B------:R-:W-:Y:S01]  /*1490*/  IMAD.U32 R5, RZ, RZ, UR73 ;  /* 0x00000049ff057e24 */ /* 0x000fe2000f8e00ff */
[----:B------:R-:W1:Y:S01]  /*14a0*/  LDCU UR72, c[0x0][0x5dc] ;  /* 0x0000bb80ff4877ac */ /* 0x000e620008000800 */
[----:B------:R-:W-:-:S03]  /*14b0*/  R2UR UR11, R2 ;  /* 0x00000000020b72ca */ /* 0x000fc600000e0000 */
[-C--:B------:R-:W-:Y:S01]  /*14c0*/  IABS R0, R5.reuse ;  /* 0x0000000500007213 */ /* 0x080fe20000000000 */
[----:B------:R-:W2:Y:S01]  /*14d0*/  LDCU UR71, c[0x0][0x5e0] ;  /* 0x0000bc00ff4777ac */ /* 0x000ea20008000800 */
[----:B------:R-:W-:Y:S02]  /*14e0*/  IABS R5, R5 ;  /* 0x0000000500057213 */ /* 0x000fe40000000000 */
[----:B------:R-:W-:Y:S01]  /*14f0*/  R2UR UR6, R0 ;  /* 0x00000000000672ca */ /* 0x000fe200000e0000 */
[----:B------:R-:W-:Y:S01]  /*1500*/  UMOV UR46, 0x400 ;  /* 0x00000400002e7882 */ /* 0x000fe20000000000 */
[----:B------:R-:W-:Y:S01]  /*1510*/  USHF.L.U32 UR42, UR28, 0x7, URZ ;  /* 0x000000071c2a7899 */ /* 0x000fe200080006ff */
[----:B------:R-:W-:Y:S01]  /*1520*/  UMOV UR26, URZ ;  /* 0x000000ff001a7c82 */ /* 0x000fe20008000000 */
[----:B-1----:R-:W-:-:S09]  /*1530*/  IMAD.U32 R4, RZ, RZ, UR72 ;  /* 0x00000048ff047e24 */ /* 0x002fd2000f8e00ff */
[----:B------:R-:W1:Y:S08]  /*1540*/  I2F.RP R0, UR6 ;  /* 0x0000000600007d06 */ /* 0x000e700008209400 */
[----:B-1----:R-:W1:Y:S02]  /*1550*/  MUFU.RCP R0, R0 ;  /* 0x0000000000007308 */ /* 0x002e640000001000 */
[----:B-1----:R-:W-:-:S06]  /*1560*/  VIADD R0, R0, 0xffffffe ;  /* 0x0ffffffe00007836 */ /* 0x002fcc0000000000 */
[----:B------:R-:W1:Y:S02]  /*1570*/  F2I.FTZ.U32.TRUNC.NTZ R0, R0 ;  /* 0x0000000000007305 */ /* 0x000e64000021f000 */
[----:B-1----:R-:W-:Y:S02]  /*1580*/  R2UR UR5, R0 ;  /* 0x00000000000572ca */ /* 0x002fe400000e0000 */
[----:B------:R-:W-:Y:S01]  /*1590*/  IABS R0, R4 ;  /* 0x0000000400007213 */ /* 0x000fe20000000000 */
[----:B------:R-:W-:-:S03]  /*15a0*/  IMAD.U32 R4, RZ, RZ, UR21 ;  /* 0x00000015ff047e24 */ /* 0x000fc6000f8e00ff */
[----:B------:R-:W-:Y:S01]  /*15b0*/  R2UR UR8, R0 ;  /* 0x00000000000872ca */ /* 0x000fe200000e0000 */
[----:B------:R-:W-:Y:S01]  /*15c0*/  IMAD.MOV R0, RZ, RZ, -R5 ;  /* 0x000000ffff007224 */ /* 0x000fe200078e0a05 */
[----:B------:R-:W-:-:S04]  /*15d0*/  IABS R4, R4 ;  /* 0x0000000400047213 */ /* 0x000fc80000000000 */
[----:B------:R-:W-:Y:S01]  /*15e0*/  R2UR UR9, R4 ;  /* 0x00000000040972ca */ /* 0x000fe200000e0000 */
[----:B------:R-:W-:-:S04]  /*15f0*/  UIADD3 UR4, UPT, UPT, URZ, -UR5, URZ ;  /* 0x80000005ff047290 */ /* 0x000fc8000fffe0ff */
[----:B------:R-:W-:Y:S02]  /*1600*/  UIMAD UR7, UR4, UR6, URZ ;  /* 0x00000006040772a4 */ /* 0x000fe4000f8e02ff */
[----:B------:R-:W1:Y:S01]  /*1610*/  I2F.RP R4, UR8 ;  /* 0x0000000800047d06 */ /* 0x000e620008209400 */
[----:B------:R-:W-:Y:S02]  /*1620*/  UMOV UR4, URZ ;  /* 0x000000ff00047c82 */ /* 0x000fe40008000000 */
[----:B------:R-:W-:Y:S02]  /*1630*/  UIMAD.WIDE.U32 UR4, UR5, UR7, UR4 ;  /* 0x00000007050472a5 */ /* 0x000fe4000f8e0004 */
[----:B------:R-:W-:-:S05]  /*1640*/  R2UR UR7, R0 ;  /* 0x00000000000772ca */ /* 0x000fca00000e0000 */
[----:B------:R-:W-:Y:S02]  /*1650*/  UMOV UR4, UR5 ;  /* 0x0000000500047c82 */ /* 0x000fe40008000000 */
[----:B------:R-:W-:Y:S01]  /*1660*/  UIMAD.WIDE.U32 UR4, UR4, UR9, URZ ;  /* 0x00000009040472a5 */ /* 0x000fe2000f8e00ff */
[----:B-1----:R-:W1:Y:S06]  /*1670*/  MUFU.RCP R0, R4 ;  /* 0x0000000400007308 */ /* 0x002e6c0000001000 */
[----:B------:R-:W-:Y:S02]  /*1680*/  UMOV UR4, UR5 ;  /* 0x0000000500047c82 */ /* 0x000fe40008000000 */
[----:B------:R-:W-:-:S04]  /*1690*/  UIMAD UR5, UR4, UR7, UR9 ;  /* 0x00000007040572a4 */ /* 0x000fc8000f8e0209 */
[----:B------:R-:W-:Y:S01]  /*16a0*/  UISETP.GT.U32.AND UP0, UPT, UR6, UR5, UPT ;  /* 0x000000050600728c */ /* 0x000fe2000bf04070 */
[----:B-1----:R-:W-:-:S10]  /*16b0*/  VIADD R0, R0, 0xffffffe ;  /* 0x0ffffffe00007836 */ /* 0x002fd40000000000 */
[----:B------:R-:W-:Y:S01]  /*16c0*/  @!UP0 UIADD3 UR5, UPT, UPT, UR5, -UR6, URZ ;  /* 0x8000000605058290 */ /* 0x000fe2000fffe0ff */
[----:B------:R-:W1:Y:S01]  /*16d0*/  F2I.FTZ.U32.TRUNC.NTZ R0, R0 ;  /* 0x0000000000007305 */ /* 0x000e62000021f000 */
[----:B------:R-:W-:Y:S02]  /*16e0*/  @!UP0 UIADD3 UR4, UPT, UPT, UR4, 0x1, URZ ;  /* 0x0000000104048890 */ /* 0x000fe4000fffe0ff */
[----:B------:R-:W-:Y:S02]  /*16f0*/  UISETP.GE.U32.AND UP1, UPT, UR5, UR6, UPT ;  /* 0x000000060500728c */ /* 0x000fe4000bf26070 */
[----:B------:R-:W-:-:S04]  /*1700*/  ULOP3.LUT UR5, UR21, UR73, URZ, 0x3c, !UPT ;  /* 0x0000004915057292 */ /* 0x000fc8000f8e3cff */
[----:B------:R-:W-:-:S05]  /*1710*/  UISETP.GE.AND UP0, UPT, UR5, URZ, UPT ;  /* 0x000000ff0500728c */ /* 0x000fca000bf06270 */
[----:B------:R-:W-:Y:S01]  /*1720*/  @UP1 UIADD3 UR4, UPT, UPT, UR4, 0x1, URZ ;  /* 0x0000000104041890 */ /* 0x000fe2000fffe0ff */
[----:B-1----:R-:W-:Y:S01]  /*1730*/  R2UR UR5, R0 ;  /* 0x00000000000572ca */ /* 0x002fe200000e0000 */
[----:B------:R-:W-:Y:S01]  /*1740*/  UISETP.NE.AND UP1, UPT, UR73, URZ, UPT ;  /* 0x000000ff4900728c */ /* 0x000fe2000bf25270 */
[----:B--2---:R-:W-:-:S04]  /*1750*/  IMAD.U32 R0, RZ, RZ, UR71 ;  /* 0x00000047ff007e24 */ /* 0x004fc8000f8e00ff */
[----:B------:R-:W-:Y:S01]  /*1760*/  UMOV UR7, UR4 ;  /* 0x0000000400077c82 */ /* 0x000fe20008000000 */
[----:B------:R-:W-:Y:S01]  /*1770*/  IABS R0, R0 ;  /* 0x0000000000007213 */ /* 0x000fe20000000000 */
[----:B------:R-:W-:-:S03]  /*1780*/  @!UP0 UIADD3 UR7, UPT, UPT, -UR7, URZ, URZ ;  /* 0x000000ff07078290 */ /* 0x000fc6000fffe1ff */
[----:B------:R-:W-:Y:S01]  /*1790*/  R2UR UR9, R0 ;  /* 0x00000000000972ca */ /* 0x000fe200000e0000 */
[----:B------:R-:W-:Y:S02]  /*17a0*/  @!UP1 ULOP3.LUT UR7, URZ, UR73, URZ, 0x33, !UPT ;  /* 0x00000049ff079292 */ /* 0x000fe4000f8e33ff */
[----:B------:R-:W-:-:S04]  /*17b0*/  UIADD3 UR4, UPT, UPT, URZ, -UR5, URZ ;  /* 0x80000005ff047290 */ /* 0x000fc8000fffe0ff */
[----:B------:R-:W-:Y:S01]  /*17c0*/  IMAD.U32 R4, RZ, RZ, UR7 ;  /* 0x00000007ff047e24 */ /* 0x000fe2000f8e00ff */
[----:B------:R-:W-:-:S03]  /*17d0*/  UIMAD UR6, UR4, UR8, URZ ;  /* 0x00000008040672a4 */ /* 0x000fc6000f8e02ff */
[----:B------:R-:W-:Y:S01]  /*17e0*/  UMOV UR4, URZ ;  /* 0x000000ff00047c82 */ /* 0x000fe20008000000 */
[----:B------:R-:W-:Y:S01]  /*17f0*/  IABS R4, R4 ;  /* 0x0000000400047213 */ /* 0x000fe20000000000 */
[----:B------:R-:W-:Y:S01]  /*1800*/  UIMAD.WIDE.U32 UR4, UR5, UR6, UR4 ;  /* 0x00000006050472a5 */ /* 0x000fe2000f8e0004 */
[----:B------:R-:W1:Y:S02]  /*1810*/  I2F.RP R0, UR9 ;  /* 0x0000000900007d06 */ /* 0x000e640008209400 */
[----:B------:R-:W-:Y:S01]  /*1820*/  R2UR UR10, R4 ;  /* 0x00000000040a72ca */ /* 0x000fe200000e0000 */
[----:B------:R-:W-:-:S03]  /*1830*/  IMAD.U32 R4, RZ, RZ, UR38 ;  /* 0x00000026ff047e24 */ /* 0x000fc6000f8e00ff */
[----:B------:R-:W-:Y:S02]  /*1840*/  UMOV UR4, UR5 ;  /* 0x0000000500047c82 */ /* 0x000fe40008000000 */
[----:B------:R-:W-:-:S07]  /*1850*/  SHF.L.U32 R4, R4, 0x1f, RZ ;  /* 0x0000001f04047819 */ /* 0x000fce00000006ff */
[----:B------:R-:W-:Y:S01]  /*1860*/  UIMAD.WIDE.U32 UR4, UR4, UR10, URZ ;  /* 0x0000000a040472a5 */ /* 0x000fe2000f8e00ff */
[----:B-1----:R-:W1:Y:S06]  /*1870*/  MUFU.RCP R0, R0 ;  /* 0x0000000000007308 */ /* 0x002e6c0000001000 */
[----:B------:R-:W-:Y:S02]  /*1880*/  UMOV UR4, UR5 ;  /* 0x0000000500047c82 */ /* 0x000fe40008000000 */
[----:B------:R-:W-:-:S04]  /*1890*/  UIADD3 UR5, UPT, UPT, -UR4, URZ, URZ ;  /* 0x000000ff04057290 */ /* 0x000fc8000fffe1ff */
[----:B------:R-:W-:-:S04]  /*18a0*/  UIMAD UR5, UR8, UR5, UR10 ;  /* 0x00000005080572a4 */ /* 0x000fc8000f8e020a */
[----:B------:R-:W-:Y:S01]  /*18b0*/  UISETP.GT.U32.AND UP0, UPT, UR8, UR5, UPT ;  /* 0x000000050800728c */ /* 0x000fe2000bf04070 */
[----:B-1----:R-:W-:-:S06]  /*18c0*/  VIADD R0, R0, 0xffffffe ;  /* 0x0ffffffe00007836 */ /* 0x002fcc0000000000 */
[----:B------:R-:W1:Y:S04]  /*18d0*/  F2I.FTZ.U32.TRUNC.NTZ R0, R0 ;  /* 0x0000000000007305 */ /* 0x000e68000021f000 */
[----:B------:R-:W-:Y:S02]  /*18e0*/  @!UP0 UIADD3 UR5, UPT, UPT, UR5, -UR8, URZ ;  /* 0x8000000805058290 */ /* 0x000fe4000fffe0ff */
[----:B------:R-:W-:Y:S02]  /*18f0*/  @!UP0 UIADD3 UR4, UPT, UPT, UR4, 0x1, URZ ;  /* 0x0000000104048890 */ /* 0x000fe4000fffe0ff */
[----:B------:R-:W-:Y:S01]  /*1900*/  UISETP.GE.U32.AND UP1, UPT, UR5, UR8, UPT ;  /* 0x000000080500728c */ /* 0x000fe2000bf26070 */
[----:B------:R-:W2:Y:S01]  /*1910*/  S2UR UR8, SR_CgaCtaId ;  /* 0x00000000000879c3 */ /* 0x000ea20000008800 */
[----:B------:R-:W-:-:S04]  /*1920*/  ULOP3.LUT UR5, UR7, UR72, URZ, 0x3c, !UPT ;  /* 0x0000004807057292 */ /* 0x000fc8000f8e3cff */
[----:B------:R-:W-:-:S03]  /*1930*/  UISETP.GE.AND UP0, UPT, UR5, URZ, UPT ;  /* 0x000000ff0500728c */ /* 0x000fc6000bf06270 */
[----:B-1----:R-:W-:Y:S02]  /*1940*/  R2UR UR5, R0 ;  /* 0x00000000000572ca */ /* 0x002fe400000e0000 */
[----:B------:R-:W-:Y:S02]  /*1950*/  @UP1 UIADD3 UR4, UPT, UPT, UR4, 0x1, URZ ;  /* 0x0000000104041890 */ /* 0x000fe4000fffe0ff */
[----:B------:R-:W-:-:S05]  /*1960*/  UISETP.NE.AND UP1, UPT, UR72, URZ, UPT ;  /* 0x000000ff4800728c */ /* 0x000fca000bf25270 */
[----:B------:R-:W-:Y:S02]  /*1970*/  UMOV UR6, UR4 ;  /* 0x0000000400067c82 */ /* 0x000fe40008000000 */
[----:B------:R-:W-:Y:S02]  /*1980*/  @!UP0 UIADD3 UR6, UPT, UPT, -UR6, URZ, URZ ;  /* 0x000000ff06068290 */ /* 0x000fe4000fffe1ff */
[----:B------:R-:W-:Y:S02]  /*1990*/  UIADD3 UR4, UPT, UPT, URZ, -UR5, URZ ;  /* 0x80000005ff047290 */ /* 0x000fe4000fffe0ff */
[----:B------:R-:W-:Y:S02]  /*19a0*/  @!UP1 ULOP3.LUT UR6, URZ, UR72, URZ, 0x33, !UPT ;  /* 0x00000048ff069292 */ /* 0x000fe4000f8e33ff */
[----:B--2---:R-:W-:-:S04]  /*19b0*/  ULEA UR46, UR8, UR46, 0x18 ;  /* 0x0000002e082e7291 */ /* 0x004fc8000f8ec0ff */
[----:B------:R-:W-:Y:S01]  /*19c0*/  ULEA UR8, UR47, UR46, 0x3 ;  /* 0x0000002e2f087291 */ /* 0x000fe2000f8e18ff */
[----:B------:R-:W-:-:S05]  /*19d0*/  IMAD.U32 R0, RZ, RZ, UR6 ;  /* 0x00000006ff007e24 */ /* 0x000fca000f8e00ff */
[----:B------:R-:W-:-:S03]  /*19e0*/  IABS R0, R0 ;  /* 0x0000000000007213 */ /* 0x000fc60000000000 */
[----:B------:R1:W2:Y:S01]  /*19f0*/  SYNCS.PHASECHK.TRANS64.TRYWAIT P0, [UR8+0x20], R4 ;  /* 0x00002004ff0075a7 */ /* 0x0002a20008001108 */
[----:B------:R-:W-:Y:S01]  /*1a00*/  R2UR UR10, R0 ;  /* 0x00000000000a72ca */ /* 0x000fe200000e0000 */
[----:B------:R-:W-:-:S03]  /*1a10*/  UIMAD UR8, UR4, UR9, URZ ;  /* 0x00000009040872a4 */ /* 0x000fc6000f8e02ff */
[----:B------:R-:W-:Y:S02]  /*1a20*/  UMOV UR4, URZ ;  /* 0x000000ff00047c82 */ /* 0x000fe40008000000 */
[----:B------:R-:W-:Y:S02]  /*1a30*/  UIMAD.WIDE.U32 UR4, UR5, UR8, UR4 ;  /* 0x00000008050472a5 */ /* 0x000fe4000f8e0004 */
[----:B------:R-:W-:-:S04]  /*1a40*/  UIADD3 UR8, UPT, UPT, -UR6, URZ, URZ ;  /* 0x000000ff06087290 */ /* 0x000fc8000fffe1ff */
[----:B------:R-:W-:Y:S01]  /*1a50*/  UIMAD UR72, UR72, UR8, UR7 ;  /* 0x00000008484872a4 */ /* 0x000fe2000f8e0207 */
[----:B------:R-:W-:Y:S02]  /*1a60*/  UMOV UR4, UR5 ;  /* 0x0000000500047c82 */ /* 0x000fe40008000000 */
[----:B------:R-:W-:-:S07]  /*1a70*/  UIMAD.WIDE.U32 UR4, UR4, UR10, URZ ;  /* 0x0000000a040472a5 */ /* 0x000fce000f8e00ff */
[----:B------:R-:W-:Y:S02]  /*1a80*/  UMOV UR4, UR5 ;  /* 0x0000000500047c82 */ /* 0x000fe40008000000 */
[----:B------:R-:W-:-:S04]  /*1a90*/  UIADD3 UR5, UPT, UPT, -UR4, URZ, URZ ;  /* 0x000000ff04057290 */ /* 0x000fc8000fffe1ff */
[----:B------:R-:W-:-:S04]  /*1aa0*/  UIMAD UR5, UR9, UR5, UR10 ;  /* 0x00000005090572a4 */ /* 0x000fc8000f8e020a */
[----:B------:R-:W-:-:S11]  /*1ab0*/  UISETP.GT.U32.AND UP0, UPT, UR9, UR5, UPT ;  /* 0x000000050900728c */ /* 0x000fd6000bf04070 */
[----:B------:R-:W-:Y:S02]  /*1ac0*/  @!UP0 UIADD3 UR5, UPT, UPT, UR5, -UR9, URZ ;  /* 0x8000000905058290 */ /* 0x000fe4000fffe0ff */
[----:B------:R-:W-:Y:S02]  /*1ad0*/  @!UP0 UIADD3 UR4, UPT, UPT, UR4, 0x1, URZ ;  /* 0x0000000104048890 */ /* 0x000fe4000fffe0ff */
[----:B------:R-:W-:Y:S02]  /*1ae0*/  UISETP.GE.U32.AND UP1, UPT, UR5, UR9, UPT ;  /* 0x000000090500728c */ /* 0x000fe4000bf26070 */
[----:B------:R-:W-:-:S04]  /*1af0*/  ULOP3.LUT UR5, UR6, UR71, URZ, 0x3c, !UPT ;  /* 0x0000004706057292 */ /* 0x000fc8000f8e3cff */
[----:B------:R-:W-:-:S05]  /*1b00*/  UISETP.GE.AND UP0, UPT, UR5, URZ, UPT ;  /* 0x000000ff0500728c */ /* 0x000fca000bf06270 */
[----:B------:R-:W-:Y:S02]  /*1b10*/  @UP1 UIADD3 UR4, UPT, UPT, UR4, 0x1, URZ ;  /* 0x0000000104041890 */ /* 0x000fe4000fffe0ff */
[----:B------:R-:W-:-:S05]  /*1b20*/  UISETP.NE.AND UP1, UPT, UR71, URZ, UPT ;  /* 0x000000ff4700728c */ /* 0x000fca000bf25270 */
[----:B------:R-:W-:Y:S01]  /*1b30*/  UMOV UR68, UR4 ;  /* 0x0000000400447c82 */ /* 0x000fe20008000000 */
[----:B------:R-:W-:Y:S02]  /*1b40*/  UIADD3 UR4, UPT, UPT, -UR7, URZ, URZ ;  /* 0x000000ff07047290 */ /* 0x000fe4000fffe1ff */
[----:B------:R-:W-:Y:S02]  /*1b50*/  @!UP0 UIADD3 UR68, UPT, UPT, -UR68, URZ, URZ ;  /* 0x000000ff44448290 */ /* 0x000fe4000fffe1ff */
[----:B------:R-:W-:Y:S02]  /*1b60*/  UISETP.GE.U32.AND UP0, UPT, UR11, 0x7f, UPT ;  /* 0x0000007f0b00788c */ /* 0x000fe4000bf06070 */
[----:B------:R-:W-:Y:S02]  /*1b70*/  @!UP1 ULOP3.LUT UR68, URZ, UR71, URZ, 0x33, !UPT ;  /* 0x00000047ff449292 */ /* 0x000fe4000f8e33ff */
[----:B------:R-:W-:Y:S02]  /*1b80*/  UIMAD UR4, UR73, UR4, UR21 ;  /* 0x00000004490472a4 */ /* 0x000fe4000f8e0215 */
[----:B------:R-:W-:-:S02]  /*1b90*/  UIADD3 UR5, UPT, UPT, -UR68, URZ, URZ ;  /* 0x000000ff44057290 */ /* 0x000fc4000fffe1ff */
[----:B------:R-:W-:Y:S02]  /*1ba0*/  USHF.L.U32 UR18, UR4, 0x6, URZ ;  /* 0x0000000604127899 */ /* 0x000fe400080006ff */
[----:B------:R-:W-:Y:S01]  /*1bb0*/  UIMAD UR71, UR71, UR5, UR6 ;  /* 0x00000005474772a4 */ /* 0x000fe2000f8e0206 */
[----:B-1----:R-:W-:Y:S11]  /*1bc0*/  BRA.U !UP0, `(.L_x_17) ;  /* 0x0000000508bc7547 */ /* 0x002ff6000b800000 */
[----:B------:R-:W1:Y:S01]  /*1bd0*/  LDCU.64 UR6, c[0x0][0x5c0] ;  /* 0x0000b800ff0677ac */ /* 0x000e620008000a00 */
[----:B------:R-:W1:Y:S01]  /*1be0*/  LDCU.64 UR4, c[0x0][0x5f8] ;  /* 0x0000bf00ff0477ac */ /* 0x000e620008000a00 */
[----:B------:R-:W3:Y:S01]  /*1bf0*/  LDCU UR8, c[0x0][0x5c8] ;  /* 0x0000b900ff0877ac */ /* 0x000ee20008000800 */
[----:B------:R-:W3:Y:S01]  /*1c00*/  LDCU UR60, c[0x0][0x600] ;  /* 0x0000c000ff3c77ac */ /* 0x000ee20008000800 */
[----:B------:R-:W4:Y:S01]  /*1c10*/  LDCU UR31, c[0x0][0x5a8] ;  /* 0x0000b500ff1f77ac */ /* 0x000f220008000800 */
[----:B------:R-:W2:Y:S01]  /*1c20*/  LDCU UR30, c[0x0][0x59c] ;  /* 0x0000b380ff1e77ac */ /* 0x000ea20008000800 */
[----:B-1----:R-:W-:Y:S02]  /*1c30*/  UIMAD UR62, UR72, UR6, UR4 ;  /* 0x00000006483e72a4 */ /* 0x002fe4000f8e0204 */
[----:B------:R-:W-:Y:S01]  /*1c40*/  UIMAD UR61, UR71, UR7, UR5 ;  /* 0x00000007473d72a4 */ /* 0x000fe2000f8e0205 */
[----:B------:R-:W1:Y:S01]  /*1c50*/  LDCU UR27, c[0x0][0x590] ;  /* 0x0000b200ff1b77ac */ /* 0x000e620008000800 */
[----:B------:R-:W1:Y:S01]  /*1c60*/  LDCU UR35, c[0x0][0x594] ;  /* 0x0000b280ff2377ac */ /* 0x000e620008000800 */
[----:B------:R-:W1:Y:S01]  /*1c70*/  LDCU UR34, c[0x0][0x598] ;  /* 0x0000b300ff2277ac */ /* 0x000e620008000800 */
[----:B------:R-:W1:Y:S01]  /*1c80*/  LDCU UR33, c[0x0][0x5ac] ;  /* 0x0000b580ff2177ac */ /* 0x000e620008000800 */
[----:B------:R-:W1:Y:S01]  /*1c90*/  LDCU UR32, c[0x0][0x5b0] ;  /* 0x0000b600ff2077ac */ /* 0x000e620008000800 */
[----:B------:R-:W1:Y:S01]  /*1ca0*/  LDCU UR5, c[0x0][0x5cc] ;  /* 0x0000b980ff0577ac */ /* 0x000e620008000800 */
[----:B------:R-:W1:Y:S01]  /*1cb0*/  LDCU UR4, c[0x0][0x5ec] ;  /* 0x0000bd80ff0477ac */ /* 0x000e620008000800 */
[----:B------:R-:W1:Y:S01]  /*1cc0*/  LDCU.64 UR28, c[0x0][0x5a0] ;  /* 0x0000b400ff1c77ac */ /* 0x000e620008000a00 */
[----:B------:R-:W1:Y:S01]  /*1cd0*/  LDCU.64 UR24, c[0x0][0x5d0] ;  /* 0x0000ba00ff1877ac */ /* 0x000e620008000a00 */
[----:B------:R-:W1:Y:S01]  /*1ce0*/  LDCU.64 UR6, c[0x0][0x5f0] ;  /* 0x0000be00ff0677ac */ /* 0x000e620008000a00 */
[----:B------:R-:W-:-:S02]  /*1cf0*/  UIADD3 UR58, UPT, UPT, UR42, 0x20, URZ ;  /* 0x000000202a3a7890 */ /* 0x000fc4000fffe0ff */
[----:B------:R-:W-:Y:S02]  /*1d00*/  UIADD3 UR54, UPT, UPT, UR42, 0x40, URZ ;  /* 0x000000402a367890 */ /* 0x000fe4000fffe0ff */
[----:B------:R-:W-:Y:S02]  /*1d10*/  UIADD3 UR50, UPT, UPT, UR42, 0x60, URZ ;  /* 0x000000602a327890 */ /* 0x000fe4000fffe0ff */
[----:B------:R-:W-:Y:S02]  /*1d20*/  UIADD3 UR10, UPT, UPT, UR18, 0x20, URZ ;  /* 0x00000020120a7890 */ /* 0x000fe4000fffe0ff */
[----:B---3--:R-:W-:Y:S01]  /*1d30*/  UIMAD UR60, UR68, UR8, UR60 ;  /* 0x00000008443c72a4 */ /* 0x008fe2000f8e023c */
[----:B------:R-:W-:Y:S01]  /*1d40*/  UMOV UR23, URZ ;  /* 0x000000ff00177c82 */ /* 0x000fe20008000000 */
[----:B--2-4-:R-:W-:-:S10]  /*1d50*/  UMOV UR11, UR47 ;  /* 0x0000002f000b7c82 */ /* 0x014fd40008000000 */
.L_x_22:
[----:B---3--:R-:W-:Y:S01]  /*1d60*/  @!P3 MOV R4, 0xc000 ;  /* 0x0000c0000004b802 */ /* 0x008fe20000000f00 */
[----:B------:R-:W-:Y:S01]  /*1d70*/  ULEA UR41, UR11, UR46, 0x3 ;  /* 0x0000002e0b297291 */ /* 0x000fe2000f8e18ff */
[----:B------:R-:W-:Y:S11]  /*1d80*/  @P0 BRA `(.L_x_18) ;  /* 0x0000000000100947 */ /* 0x000ff60003800000 */
[----:B------:R-:W-:Y:S04]  /*1d90*/  MOV R5, UR38 ;  /* 0x0000002600057c02 */ /* 0x000fe80008000f00 */
[----:B------:R-:W-:Y:S04]  /*1da0*/  SHF.L.U32 R5, R5, 0x1f, RZ ;  /* 0x0000001f05057819 */ /* 0x000fe800000006ff */
[----:B------:R-:W2:Y:S02]  /*1db0*/  SYNCS.PHASECHK.TRANS64.TRYWAIT P0, [UR41+0x20], R5 ;  /* 0x00002005ff0075a7 */ /* 0x000ea40008001129 */
[----:B--2---:R-:W-:Y:S05]  /*1dc0*/  @!P0 BRA `(.L_x_19) ;  /* 0x0000007c00e08947 */ /* 0x004fea0003800000 */
.L_x_18:
[----:B------:R3:W-:Y:S01]  /*1dd0*/  @!P3 SYNCS.ARRIVE.TRANS64 RZ, [UR41], R4 ;  /* 0x00000004ffffb9a7 */ /* 0x0007e20008000029 */
[----:B------:R-:W-:Y:S04]  /*1de0*/  BSSY.RECONVERGENT B0, `(.L_x_20) ;  /* 0x0000003000007945 */ /* 0x000fe80003800200 */
[----:B------:R-:W-:Y:S05]  /*1df0*/  @P2 BRA `(.L_x_21) ;  /* 0x0000000000042947 */ /* 0x000fea0003800000 */
[----:B-1----:R-:W-:Y:S05]  /*1e00*/  BPT.TRAP 0x1 ;  /* 0x000000040000795c */ /* 0x002fea0000300000 */
.L_x_21:
[----:B-1----:R-:W-:Y:S05]  /*1e10*/  BSYNC.RECONVERGENT B0 ;  /* 0x0000000000007941 */ /* 0x002fea0003800200 */
.L_x_20:
[----:B------:R-:W-:Y:S02]  /*1e20*/  UIADD3 UR8, UPT, UPT, UR11, 0x1, URZ ;  /* 0x000000010b087890 */ /* 0x000fe4000fffe0ff */
[----:B------:R-:W-:Y:S02]  /*1e30*/  USHF.L.U32 UR43, UR23, 0x6, URZ ;  /* 0x00000006172b7899 */ /* 0x000fe400080006ff */
[----:B------:R-:W-:Y:S02]  /*1e40*/  UISETP.NE.AND UP0, UPT, UR8, 0x4, UPT ;  /* 0x000000040800788c */ /* 0x000fe4000bf05270 */
[----:B------:R-:W-:Y:S02]  /*1e50*/  ULEA UR16, UR11, UR46, 0xf ;  /* 0x0000002e0b107291 */ /* 0x000fe4000f8e78ff */
[----:B------:R-:W-:Y:S02]  /*1e60*/  USEL UR9, URZ, 0x1, UP0 ;  /* 0x00000001ff097887 */ /* 0x000fe40008000000 */
[----:B------:R-:W-:Y:S02]  /*1e70*/  USEL UR47, UR8, URZ, UP0 ;  /* 0x000000ff082f7287 */ /* 0x000fe40008000000 */
[----:B------:R-:W-:Y:S02]  /*1e80*/  ULOP3.LUT UR38, UR38, UR9, URZ, 0x3c, !UPT ;  /* 0x0000000926267292 */ /* 0x000fe4000f8e3cff */
[----:B------:R-:W-:Y:S02]  /*1e90*/  ULEA UR8, UR47, UR46, 0x3 ;  /* 0x0000002e2f087291 */ /* 0x000fe4000f8e18ff */
[----:B------:R-:W-:Y:S02]  /*1ea0*/  ULEA UR20, UR11, UR46, 0xe ;  /* 0x0000002e0b147291 */ /* 0x000fe4000f8e70ff */
[----:B------:R-:W-:Y:S01]  /*1eb0*/  UISETP.NE.AND UP2, UPT, UR27, 0x1, UPT ;  /* 0x000000011b00788c */ /* 0x000fe2000bf45270 */
[----:B--2---:R-:W-:Y:S01]  /*1ec0*/  MOV R0, UR38 ;  /* 0x0000002600007c02 */ /* 0x004fe20008000f00 */
[----:B------:R-:W-:Y:S02]  /*1ed0*/  UIADD3 UR36, UP1, UPT, UR66, 0x80, URZ ;  /* 0x0000008042247890 */ /* 0x000fe4000ff3e0ff */
[----:B------:R-:W-:Y:S01]  /*1ee0*/  UISETP.NE.AND UP3, UPT, UR30, 0x1, UPT ;  /* 0x000000011e00788c */ /* 0x000fe2000bf65270 */
[----:B------:R-:W-:Y:S01]  /*1ef0*/  SHF.L.U32 R0, R0, 0x1f, RZ ;  /* 0x0000001f00007819 */ /* 0x000fe200000006ff */
[----:B------:R-:W-:Y:S02]  /*1f00*/  UIADD3.X UR37, UPT, UPT, URZ, UR67, URZ, UP1, !UPT ;  /* 0x00000043ff257290 */ /* 0x000fe40008ffe4ff */
[----:B------:R-:W-:Y:S01]  /*1f10*/  UIADD3 UR40, UPT, UPT, UR16, 0x8400, URZ ;  /* 0x0000840010287890 */ /* 0x000fe2000fffe0ff */
[----:B------:R4:W1:Y:S01]  /*1f20*/  SYNCS.PHASECHK.TRANS64.TRYWAIT P0, [UR8+0x20], R0 ;  /* 0x00002000ff0075a7 */ /* 0x0008620008001108 */
[----:B------:R-:W-:Y:S02]  /*1f30*/  UIMAD.WIDE.U32 UR8, UR43, UR35, URZ ;  /* 0x000000232b0872a5 */ /* 0x000fe4000f8e00ff */
[----:B------:R-:W-:Y:S02]  /*1f40*/  ULEA UR14, UR61, UR62, 0x5 ;  /* 0x0000003e3d0e7291 */ /* 0x000fe4000f8e28ff */
[----:B------:R-:W-:Y:S02]  /*1f50*/  UIADD3 UR56, UPT, UPT, UR16, 0xa400, URZ ;  /* 0x0000a40010387890 */ /* 0x000fe4000fffe0ff */
[----:B------:R-:W-:Y:S02]  /*1f60*/  ULEA UR21, UR60, UR14, 0xa ;  /* 0x0000000e3c157291 */ /* 0x000fe4000f8e50ff */
[----:B------:R-:W-:Y:S02]  /*1f70*/  UISETP.NE.AND UP4, UPT, UR31, 0x1, UPT ;  /* 0x000000011f00788c */ /* 0x000fe4000bf85270 */
[----:B------:R-:W-:Y:S02]  /*1f80*/  UIADD3 UR52, UPT, UPT, UR16, 0xc400, URZ ;  /* 0x0000c40010347890 */ /* 0x000fe4000fffe0ff */
[----:B------:R-:W-:Y:S02]  /*1f90*/  UIADD3 UR48, UPT, UPT, UR16, 0xe400, URZ ;  /* 0x0000e40010307890 */ /* 0x000fe4000fffe0ff */
[----:B------:R-:W-:Y:S02]  /*1fa0*/  UIADD3 UR44, UP0, UPT, UR66, 0x180, URZ ;  /* 0x00000180422c7890 */ /* 0x000fe4000ff1e0ff */
[----:B------:R-:W-:Y:S02]  /*1fb0*/  UIADD3 UR16, UPT, UPT, UR20, 0x28400, URZ ;  /* 0x0002840014107890 */ /* 0x000fe4000fffe0ff */
[----:B------:R-:W-:Y:S02]  /*1fc0*/  UIADD3.X UR45, UPT, UPT, URZ, UR67, URZ, UP0, !UPT ;  /* 0x00000043ff2d7290 */ /* 0x000fe400087fe4ff */
[----:B------:R-:W-:Y:S01]  /*1fd0*/  UIADD3 UR23, UPT, UPT, UR23, 0x1, URZ ;  /* 0x0000000117177890 */ /* 0x000fe2000fffe0ff */
[----:B------:R-:W-:Y:S01]  /*1fe0*/  UMOV UR64, 0x0 ;  /* 0x0000000000407882 */ /* 0x000fe20000000000 */
[----:B------:R-:W-:Y:S02]  /*1ff0*/  UMOV UR65, 0x10000000 ;  /* 0x1000000000417882 */ /* 0x000fe40000000000 */
[----:B------:R-:W-:Y:S01]  /*2000*/  UISETP.NE.AND UP0, UPT, UR23, UR63, UPT ;  /* 0x0000003f1700728c */ /* 0x000fe2000bf05270 */
[----:B------:R-:W-:Y:S01]  /*2010*/  UTMALDG.2D [UR40], [UR36], desc[UR64] ;  /* 0x00004028240075b4 */ /* 0x000fe20008009000 */
[----:B------:R-:W-:Y:S01]  /*2020*/  UMOV UR57, UR41 ;  /* 0x0000002900397c82 */ /* 0x000fe20008000000 */
[----:B------:R-:W-:Y:S01]  /*2030*/  UMOV UR59, UR43 ;  /* 0x0000002b003b7c82 */ /* 0x000fe20008000000 */
[----:B------:R-:W-:Y:S01]  /*2040*/  UMOV UR53, UR41 ;  /* 0x0000002900357c82 */ /* 0x000fe20008000000 */
[----:B------:R-:W-:Y:S01]  /*2050*/  UMOV UR55, UR43 ;  /* 0x0000002b00377c82 */ /* 0x000fe20008000000 */
[----:B------:R-:W-:Y:S01]  /*2060*/  UMOV UR49, UR41 ;  /* 0x0000002900317c82 */ /* 0x000fe20008000000 */
[----:B------:R-:W-:Y:S01]  /*2070*/  UMOV UR51, UR43 ;  /* 0x0000002b00337c82 */ /* 0x000fe20008000000 */
[----:B------:R-:W-:Y:S01]  /*2080*/  UMOV UR17, UR41 ;  /* 0x0000002900117c82 */ /* 0x000fe20008000000 */
[----:B------:R-:W-:Y:S01]  /*2090*/  UTMALDG.2D [UR56], [UR36], desc[UR64] ;  /* 0x00004038240075b4 */ /* 0x000fe20008009000 */
[----:B------:R-:W-:Y:S01]  /*20a0*/  UMOV UR8, UR9 ;  /* 0x0000000900087c82 */ /* 0x000fe20008000000 */
[----:B------:R-:W-:Y:S01]  /*20b0*/  UMOV UR9, UR41 ;  /* 0x0000002900097c82 */ /* 0x000fe20008000000 */
[----:B------:R-:W-:Y:S01]  /*20c0*/  USHF.R.U32.HI UR11, URZ, UR34, UR8 ;  /* 0x00000022ff0b7299 */ /* 0x000fe20008011608 */
[----:B------:R-:W-:Y:S03]  /*20d0*/  UMOV UR26, UR63 ;  /* 0x0000003f001a7c82 */ /* 0x000fe60008000000 */
[----:B------:R-:W-:Y:S01]  /*20e0*/  USEL UR11, UR43, UR11, !UP2 ;  /* 0x0000000b2b0b7287 */ /* 0x000fe2000d000000 */
[----:B------:R-:W-:Y:S03]  /*20f0*/  UTMALDG.2D [UR52], [UR36], desc[UR64] ;  /* 0x00004034240075b4 */ /* 0x000fe60008009000 */
[----:B------:R-:W-:Y:S01]  /*2100*/  UIMAD.WIDE.U32 UR12, UR11, UR28, URZ ;  /* 0x0000001c0b0c72a5 */ /* 0x000fe2000f8e00ff */
[----:B------:R-:W-:Y:S06]  /*2110*/  UTMALDG.2D [UR48], [UR36], desc[UR64] ;  /* 0x00004030240075b4 */ /* 0x000fec0008009000 */
[----:B------:R-:W-:Y:S02]  /*2120*/  UMOV UR8, UR13 ;  /* 0x0000000d00087c82 */ /* 0x000fe40008000000 */
[----:B------:R-:W-:Y:S04]  /*2130*/  USHF.R.U32.HI UR8, URZ, UR29, UR8 ;  /* 0x0000001dff087299 */ /* 0x000fe80008011608 */
[----:B------:R-:W-:Y:S02]  /*2140*/  USEL UR12, UR11, UR8, !UP3 ;  /* 0x000000080b0c7287 */ /* 0x000fe4000d800000 */
[----:B------:R-:W-:Y:S02]  /*2150*/  UIADD3 UR8, UPT, UPT, -UR11, URZ, URZ ;  /* 0x000000ff0b087290 */ /* 0x000fe4000fffe1ff */
[----:B------:R-:W-:Y:S02]  /*2160*/  UIMAD.WIDE.U32 UR14, UR12, UR33, URZ ;  /* 0x000000210c0e72a5 */ /* 0x000fe4000f8e00ff */
[----:B------:R-:W-:Y:S04]  /*2170*/  UIMAD UR19, UR27, UR8, UR43 ;  /* 0x000000081b1372a4 */ /* 0x000fe8000f8e022b */
[----:B------:R-:W-:Y:S01]  /*2180*/  UIMAD UR19, UR19, UR5, UR4 ;  /* 0x00000005131372a4 */ /* 0x000fe2000f8e0204 */
[----:B------:R-:W-:Y:S01]  /*2190*/  UMOV UR8, UR15 ;  /* 0x0000000f00087c82 */ /* 0x000fe20008000000 */
[----:B------:R-:W-:Y:S02]  /*21a0*/  UPRMT UR15, UR21, 0x5410, URZ ;  /* 0x00005410150f7896 */ /* 0x000fe400080000ff */
[----:B------:R-:W-:Y:S02]  /*21b0*/  USHF.R.U32.HI UR13, URZ, UR32, UR8 ;  /* 0x00000020ff0d7299 */ /* 0x000fe40008011608 */
[----:B------:R-:W-:Y:S02]  /*21c0*/  UIADD3 UR8, UPT, UPT, UR20, 0x2a400, URZ ;  /* 0x0002a40014087890 */ /* 0x000fe4000fffe0ff */
[----:B------:R-:W-:Y:S02]  /*21d0*/  USEL UR22, UR12, UR13, !UP4 ;  /* 0x0000000d0c167287 */ /* 0x000fe4000e000000 */
[----:B------:R-:W-:Y:S02]  /*21e0*/  UIADD3 UR13, UPT, UPT, -UR12, URZ, URZ ;  /* 0x000000ff0c0d7290 */ /* 0x000fe4000fffe1ff */
[----:B------:R-:W-:Y:S02]  /*21f0*/  UIADD3 UR14, UPT, UPT, -UR22, URZ, URZ ;  /* 0x000000ff160e7290 */ /* 0x000fe4000fffe1ff */
[----:B------:R-:W-:Y:S02]  /*2200*/  UIMAD UR11, UR30, UR13, UR11 ;  /* 0x0000000d1e0b72a4 */ /* 0x000fe4000f8e020b */
[----:B------:R-:W-:Y:S02]  /*2210*/  UIMAD UR12, UR31, UR14, UR12 ;  /* 0x0000000e1f0c72a4 */ /* 0x000fe4000f8e020c */
[----:B------:R-:W-:Y:S02]  /*2220*/  UIMAD UR20, UR11, UR24, UR6 ;  /* 0x000000180b1472a4 */ /* 0x000fe4000f8e0206 */
[----:B------:R-:W-:Y:S01]  /*2230*/  UIMAD UR21, UR12, UR25, UR7 ;  /* 0x000000190c1572a4 */ /* 0x000fe2000f8e0207 */
[----:B------:R-:W-:Y:S01]  /*2240*/  UMOV UR11, UR19 ;  /* 0x00000013000b7c82 */ /* 0x000fe20008000000 */
[----:B------:R-:W-:Y:S03]  /*2250*/  UMOV UR14, UR22 ;  /* 0x00000016000e7c82 */ /* 0x000fe60008000000 */
[----:B------:R-:W-:Y:S02]  /*2260*/  UMOV UR12, UR20 ;  /* 0x00000014000c7c82 */ /* 0x000fe40008000000 */
[----:B------:R-:W-:Y:S02]  /*2270*/  UMOV UR13, UR21 ;  /* 0x00000015000d7c82 */ /* 0x000fe40008000000 */
[----:B------:R-:W-:Y:S01]  /*2280*/  UTMALDG.5D.IM2COL [UR16], [UR44], UR15 ;  /* 0x000000102c0073b4 */ /* 0x000fe2000806000f */
[----:B------:R2:W-:Y:S02]  /*2290*/  UTMALDG.5D.IM2COL [UR8], [UR44], UR15 ;  /* 0x000000082c0073b4 */ /* 0x0005e4000806000f */
[----:B--2---:R-:W-:Y:S01]  /*22a0*/  UMOV UR11, UR47 ;  /* 0x0000002f000b7c82 */ /* 0x004fe20008000000 */
[----:B-1--4-:R-:W-:Y:S05]  /*22b0*/  BRA.U UP0, `(.L_x_22) ;  /* 0xfffffff900a87547 */ /* 0x012fea000b83ffff */
.L_x_17:
[----:B------:R-:W-:Y:S01]  /*22c0*/  ULEA UR4, UR47, UR46, 0x3 ;  /* 0x0000002e2f047291 */ /* 0x000fe2000f8e18ff */
[----:B------:R-:W-:Y:S01]  /*22d0*/  MOV R0, UR38 ;  /* 0x0000002600007c02 */ /* 0x000fe20008000f00 */
[----:B------:R-:W-:Y:S01]  /*22e0*/  @!P1 SYNCS.ARRIVE.TRANS64.A1T0 RZ, [UR46+0x88], RZ ;  /* 0x000088ffffff99a7 */ /* 0x000fe2000810002e */
[----:B------:R-:W-:Y:S02]  /*22f0*/  UISETP.GT.AND UP0, UPT, UR77, UR76, UPT ;  /* 0x0000004c4d00728c */ /* 0x000fe4000bf04270 */
[----:B------:R-:W-:-:S04]  /*2300*/  SHF.L.U32 R0, R0, 0x1f, RZ ;  /* 0x0000001f00007819 */ /* 0x000fc800000006ff */
[----:B--2---:R1:W2:Y:S03]  /*2310*/  SYNCS.PHASECHK.TRANS64.TRYWAIT P0, [UR4+0x20], R0 ;  /* 0x00002000ff0075a7 */ /* 0x0042a60008001104 */
[----:B------:R-:W-:Y:S05]  /*2320*/  BRA.U !UP0, `(.L_x_23) ;  /* 0x0000000508bc7547 */ /* 0x000fea000b800000 */
[----:B------:R-:W4:Y:S01]  /*2330*/  LDCU.64 UR6, c[0x0][0x5c0] ;  /* 0x0000b800ff0677ac */ /* 0x000f220008000a00 */
[----:B------:R-:W4:Y:S01]  /*2340*/  LDCU.64 UR4, c[0x0][0x5f8] ;  /* 0x0000bf00ff0477ac */ /* 0x000f220008000a00 */
[----:B------:R-:W3:Y:S01]  /*2350*/  LDCU UR8, c[0x0][0x5c8] ;  /* 0x0000b900ff0877ac */ /* 0x000ee20008000800 */
[----:B------:R-:W3:Y:S01]  /*2360*/  LDCU UR35, c[0x0][0x600] ;  /* 0x0000c000ff2377ac */ /* 0x000ee20008000800 */
[----:B------:R-:W-:Y:S01]  /*2370*/  UIADD3 UR9, UPT, UPT, UR77, -UR76, URZ ;  /* 0x8000004c4d097290 */ /* 0x000fe2000fffe0ff */
[----:B------:R-:W1:Y:S01]  /*2380*/  LDCU UR30, c[0x0][0x5a8] ;  /* 0x0000b500ff1e77ac */ /* 0x000e620008000800 */
[----:B----4-:R-:W-:Y:S02]  /*2390*/  UIMAD UR62, UR72, UR6, UR4 ;  /* 0x00000006483e72a4 */ /* 0x010fe4000f8e0204 */
[----:B------:R-:W-:Y:S02]  /*23a0*/  UIMAD UR60, UR71, UR7, UR5 ;  /* 0x00000007473c72a4 */ /* 0x000fe4000f8e0205 */
[----:B------:R-:W-:Y:S01]  /*23b0*/  UIADD3 UR61, UPT, UPT, UR9, UR26, URZ ;  /* 0x0000001a093d7290 */ /* 0x000fe2000fffe0ff */
[----:B------:R-:W4:Y:S01]  /*23c0*/  LDCU UR27, c[0x0][0x59c] ;  /* 0x0000b380ff1b77ac */ /* 0x000f220008000800 */
        /* <DEDUP_REMOVED lines=15> */
[----:B----4-:R-:W-:-:S11]  /*24c0*/  UMOV UR11, UR47 ;  /* 0x0000002f000b7c82 */ /* 0x010fd60008000000 */
.L_x_28:
[----:B--2---:R-:W-:Y:S01]  /*24d0*/  @!P3 MOV R4, 0xc000 ;  /* 0x0000c0000004b802 */ /* 0x004fe20000000f00 */
[----:B------:R-:W-:Y:S01]  /*24e0*/  ULEA UR41, UR11, UR46, 0x3 ;  /* 0x0000002e0b297291 */ /* 0x000fe2000f8e18ff */
[----:B--2---:R-:W-:Y:S11]  /*24f0*/  @P0 BRA `(.L_x_24) ;  /* 0x0000000000100947 */ /* 0x004ff60003800000 */
[----:B------:R-:W-:Y:S04]  /*2500*/  MOV R5, UR38 ;  /* 0x0000002600057c02 */ /* 0x000fe80008000f00 */
[----:B------:R-:W-:Y:S04]  /*2510*/  SHF.L.U32 R5, R5, 0x1f, RZ ;  /* 0x0000001f05057819 */ /* 0x000fe800000006ff */
[----:B------:R-:W2:Y:S02]  /*2520*/  SYNCS.PHASECHK.TRANS64.TRYWAIT P0, [UR41+0x20], R5 ;  /* 0x00002005ff0075a7 */ /* 0x000ea40008001129 */
[----:B--2---:R-:W-:Y:S05]  /*2530*/  @!P0 BRA `(.L_x_25) ;  /* 0x00000078001c8947 */ /* 0x004fea0003800000 */
.L_x_24:
[----:B------:R2:W-:Y:S01]  /*2540*/  @!P3 SYNCS.ARRIVE.TRANS64 RZ, [UR41], R4 ;  /* 0x00000004ffffb9a7 */ /* 0x0005e20008000029 */
[----:B------:R-:W-:Y:S04]  /*2550*/  BSSY.RECONVERGENT B0, `(.L_x_26) ;  /* 0x0000003000007945 */ /* 0x000fe80003800200 */
[----:B------:R-:W-:Y:S05]  /*2560*/  @P2 BRA `(.L_x_27) ;  /* 0x0000000000042947 */ /* 0x000fea0003800000 */
[----:B-1----:R-:W-:Y:S05]  /*2570*/  BPT.TRAP 0x1 ;  /* 0x000000040000795c */ /* 0x002fea0000300000 */
.L_x_27:
[----:B-1----:R-:W-:Y:S05]  /*2580*/  BSYNC.RECONVERGENT B0 ;  /* 0x0000000000007941 */ /* 0x002fea0003800200 */
.L_x_26:
        /* <DEDUP_REMOVED lines=10> */
[----:B------:R-:W-:Y:S01]  /*2630*/  MOV R0, UR38 ;  /* 0x0000002600007c02 */ /* 0x000fe20008000f00 */
        /* <DEDUP_REMOVED lines=31> */
[----:B------:R-:W-:Y:S04]  /*2830*/  USHF.R.U32.HI UR11, URZ, UR33, UR8 ;  /* 0x00000021ff0b7299 */ /* 0x000fe80008011608 */
        /* <DEDUP_REMOVED lines=28> */
[----:B---3--:R-:W-:Y:S01]  /*2a00*/  UMOV UR11, UR47 ;  /* 0x0000002f000b7c82 */ /* 0x008fe20008000000 */
[----:B-1--4-:R-:W-:Y:S05]  /*2a10*/  BRA.U UP0, `(.L_x_28) ;  /* 0xfffffff900ac7547 */ /* 0x012fea000b83ffff */
.L_x_23:
[----:B--23--:R-:W-:Y:S01]  /*2a20*/  SHF.L.U32 R4, R3, 0x1f, RZ ;  /* 0x0000001f03047819 */ /* 0x00cfe200000006ff */
[----:B------:R-:W-:-:S03]  /*2a30*/  NOP ;  /* 0x0000000000007918 */ /* 0x000fc60000000000 */
[----:B------:R-:W2:Y:S02]  /*2a40*/  SYNCS.PHASECHK.TRANS64.TRYWAIT P0, [UR46+0x90], R4 ;  /* 0x00009004ff0075a7 */ /* 0x000ea4000800112e */
[----:B--2---:R-:W-:Y:S05]  /*2a50*/  @!P0 BRA `(.L_x_29) ;  /* 0x0000007000ec8947 */ /* 0x004fea0003800000 */
.L_x_126:
[----:B-1----:R-:W1:Y:S01]  /*2a60*/  LDS.128 R4, [UR46+0xd0] ;  /* 0x0000d02eff047984 */ /* 0x002e620008000c00 */
[----:B------:R-:W-:Y:S02]  /*2a70*/  UIADD3 UR4, UPT, UPT, UR46, 0x98, URZ ;  /* 0x000000982e047890 */ /* 0x000fe4000fffe0ff */
[----:B------:R-:W-:Y:S01]  /*2a80*/  UISETP.GE.AND UP0, UPT, UR39, 0x1, UPT ;  /* 0x000000012700788c */ /* 0x000fe2000bf06270 */
[----:B------:R-:W-:Y:S01]  /*2a90*/  @!PT LDS RZ, [RZ] ;  /* 0x00000000fffff984 */ /* 0x000fe20000000800 */
[----:B------:R-:W-:Y:S01]  /*2aa0*/  @!PT LDS RZ, [RZ] ;  /* 0x00000000fffff984 */ /* 0x000fe20000000800 */
[----:B------:R-:W-:Y:S01]  /*2ab0*/  @!PT LDS RZ, [RZ] ;  /* 0x00000000fffff984 */ /* 0x000fe20000000800 */
[----:B------:R-:W-:Y:S01]  /*2ac0*/  @!PT LDS RZ, [RZ] ;  /* 0x00000000fffff984 */ /* 0x000fe20000000800 */
[----:B------:R2:W-:Y:S06]  /*2ad0*/  MEMBAR.ALL.CTA ;  /* 0x0000000000007992 */ /* 0x0005ec0000008000 */
[----:B--2---:R-:W2:Y:S01]  /*2ae0*/  FENCE.VIEW.ASYNC.S ;  /* 0x00000000000073c6 */ /* 0x004ea20000000000 */
[----:B------:R-:W-:-:S09]  /*2af0*/  UPRMT UR4, URZ, 0x654, UR4 ;  /* 0x00000654ff047896 */ /* 0x000fd20008000004 */
[----:B--2---:R-:W-:Y:S01]  /*2b00*/  SYNCS.ARRIVE.TRANS64.RED.A1T0 RZ, [UR4], RZ ;  /* 0x000000ffffff79a7 */ /* 0x004fe20008100404 */
[----:B-1----:R-:W-:-:S13]  /*2b10*/  LOP3.LUT P0, RZ, R6, 0x1, RZ, 0xc0, !PT ;  /* 0x0000000106ff7812 */ /* 0x002fda000780c0ff */
[----:B------:R-:W-:Y:S01]  /*2b20*/  VOTEU.ANY UP1, P0 ;  /* 0x0000000000ff7886 */ /* 0x000fe20000020100 */
[----:B------:R-:W-:-:S13]  /*2b30*/  PLOP3.LUT P0, PT, PT, PT, UP1, 0x80, 0x8 ;  /* 0x000000000008781c */ /* 0x000fda0003f0f018 */
[----:B------:R-:W-:Y:S02]  /*2b40*/  @P0 MOV R0, R4 ;  /* 0x0000000400000202 */ /* 0x000fe40000000f00 */
[----:B------:R-:W-:Y:S02]  /*2b50*/  @P0 LOP3.LUT R4, R5, 0xffff, RZ, 0xc0, !PT ;  /* 0x0000ffff05040812 */ /* 0x000fe400078ec0ff */
[----:B------:R-:W-:Y:S02]  /*2b60*/  @P0 R2UR UR6, R0 ;  /* 0x00000000000602ca */ /* 0x000fe400000e0000 */
[----:B------:R-:W-:-:S11]  /*2b70*/  @P0 R2UR UR5, R4 ;  /* 0x00000000040502ca */ /* 0x000fd600000e0000 */
[----:B------:R-:W-:Y:S02]  /*2b80*/  @UP1 UMOV UR70, UR6 ;  /* 0x0000000600461c82 */ /* 0x000fe40008000000 */
[----:B------:R-:W-:Y:S01]  /*2b90*/  @UP1 UMOV UR69, UR5 ;  /* 0x0000000500451c82 */ /* 0x000fe20008000000 */
[----:B------:R-:W-:Y:S05]  /*2ba0*/  BRA.U !UP0, `(.L_x_30) ;  /* 0x0000000108d47547 */ /* 0x000fea000b800000 */
[----:B------:R-:W1:Y:S01]  /*2bb0*/  LDCU.128 UR16, c[0x0][0xc10] ;  /* 0x00018200ff1077ac */ /* 0x000e620008000c00 */
[----:B------:R-:W2:Y:S01]  /*2bc0*/  LDCU UR20, c[0x0][0xc20] ;  /* 0x00018400ff1477ac */ /* 0x000ea20008000800 */
[----:B------:R-:W3:Y:S01]  /*2bd0*/  LDCU UR13, c[0x0][0xc0c] ;  /* 0x00018180ff0d77ac */ /* 0x000ee20008000800 */
[----:B------:R-:W4:Y:S01]  /*2be0*/  LDCU.64 UR14, c[0x0][0xc28] ;  /* 0x00018500ff0e77ac */ /* 0x000f220008000a00 */
[----:B------:R-:W-:Y:S02]  /*2bf0*/  UISETP.NE.AND UP3, UPT, UR39, 0x1, UPT ;  /* 0x000000012700788c */ /* 0x000fe4000bf65270 */
[----:B-1----:R-:W-:Y:S02]  /*2c00*/  UIMAD.WIDE.U32 UR4, UR74, UR19, URZ ;  /* 0x000000134a0472a5 */ /* 0x002fe4000f8e00ff */
[----:B------:R-:W-:Y:S02]  /*2c10*/  UIMAD.WIDE.U32 UR6, UR75, UR16, URZ ;  /* 0x000000104b0672a5 */ /* 0x000fe4000f8e00ff */
[----:B------:R-:W-:-:S02]  /*2c20*/  UISETP.NE.AND UP0, UPT, UR18, 0x1, UPT ;  /* 0x000000011200788c */ /* 0x000fc4000bf05270 */
[----:B------:R-:W-:Y:S01]  /*2c30*/  UIMAD.WIDE.U32 UR10, UR69, UR19, URZ ;  /* 0x00000013450a72a5 */ /* 0x000fe2000f8e00ff */
[----:B------:R-:W-:Y:S01]  /*2c40*/  UMOV UR4, UR5 ;  /* 0x0000000500047c82 */ /* 0x000fe20008000000 */
[----:B---3--:R-:W-:Y:S02]  /*2c50*/  UISETP.NE.AND UP2, UPT, UR13, 0x1, UPT ;  /* 0x000000010d00788c */ /* 0x008fe4000bf45270 */
[----:B--2---:R-:W-:Y:S02]  /*2c60*/  USHF.R.U32.HI UR5, URZ, UR20, UR4 ;  /* 0x00000014ff057299 */ /* 0x004fe40008011604 */
[----:B------:R-:W-:Y:S01]  /*2c70*/  UIMAD.WIDE.U32 UR8, UR70, UR16, URZ ;  /* 0x00000010460872a5 */ /* 0x000fe2000f8e00ff */
[----:B------:R-:W-:Y:S01]  /*2c80*/  UMOV UR4, UR7 ;  /* 0x0000000700047c82 */ /* 0x000fe20008000000 */
[----:B------:R-:W-:Y:S02]  /*2c90*/  USEL UR5, UR74, UR5, !UP0 ;  /* 0x000000054a057287 */ /* 0x000fe4000c000000 */
[----:B------:R-:W-:-:S02]  /*2ca0*/  USHF.R.U32.HI UR4, URZ, UR17, UR4 ;  /* 0x00000011ff047299 */ /* 0x000fc40008011604 */
[----:B----4-:R-:W-:Y:S02]  /*2cb0*/  UIMAD.WIDE.U32 UR6, UR5, UR14, URZ ;  /* 0x0000000e050672a5 */ /* 0x010fe4000f8e00ff */
[----:B------:R-:W-:Y:S01]  /*2cc0*/  USEL UR12, UR75, UR4, !UP2 ;  /* 0x000000044b0c7287 */ /* 0x000fe2000d000000 */
[----:B------:R-:W-:Y:S02]  /*2cd0*/  UMOV UR8, UR9 ;  /* 0x0000000900087c82 */ /* 0x000fe40008000000 */
[----:B------:R-:W-:Y:S01]  /*2ce0*/  UMOV UR4, UR11 ;  /* 0x0000000b00047c82 */ /* 0x000fe20008000000 */
[----:B------:R-:W-:Y:S01]  /*2cf0*/  UIMAD.WIDE.U32 UR10, UR12, UR14, URZ ;  /* 0x0000000e0c0a72a5 */ /* 0x000fe2000f8e00ff */
[----:B------:R-:W-:Y:S01]  /*2d00*/  UMOV UR6, UR7 ;  /* 0x0000000700067c82 */ /* 0x000fe20008000000 */
[----:B------:R-:W-:Y:S02]  /*2d10*/  USHF.R.U32.HI UR4, URZ, UR20, UR4 ;  /* 0x00000014ff047299 */ /* 0x000fe40008011604 */
[----:B------:R-:W-:-:S02]  /*2d20*/  @UP3 USHF.R.U32.HI UR5, URZ, UR15, UR6 ;  /* 0x0000000fff053299 */ /* 0x000fc40008011606 */
[----:B------:R-:W-:Y:S01]  /*2d30*/  USHF.R.U32.HI UR17, URZ, UR17, UR8 ;  /* 0x00000011ff117299 */ /* 0x000fe20008011608 */
[----:B------:R-:W-:Y:S01]  /*2d40*/  UMOV UR6, UR11 ;  /* 0x0000000b00067c82 */ /* 0x000fe20008000000 */
[----:B------:R-:W-:Y:S02]  /*2d50*/  USEL UR4, UR69, UR4, !UP0 ;  /* 0x0000000445047287 */ /* 0x000fe4000c000000 */
[----:B------:R-:W-:Y:S02]  /*2d60*/  @UP3 USHF.R.U32.HI UR12, URZ, UR15, UR6 ;  /* 0x0000000fff0c3299 */ /* 0x000fe40008011606 */
[----:B------:R-:W-:Y:S02]  /*2d70*/  UIMAD UR6, UR39, UR5, URZ ;  /* 0x00000005270672a4 */ /* 0x000fe4000f8e02ff */
[----:B------:R-:W-:Y:S02]  /*2d80*/  USEL UR5, UR70, UR17, !UP2 ;  /* 0x0000001146057287 */ /* 0x000fe4000d000000 */
[----:B------:R-:W-:-:S02]  /*2d90*/  UIMAD UR8, UR39, UR12, URZ ;  /* 0x0000000c270872a4 */ /* 0x000fc4000f8e02ff */
[----:B------:R-:W-:Y:S02]  /*2da0*/  UISETP.GE.AND UP0, UPT, UR4, UR6, UPT ;  /* 0x000000060400728c */ /* 0x000fe4000bf06270 */
[----:B------:R-:W-:Y:S02]  /*2db0*/  UIMAD.WIDE.U32 UR6, UR4, UR14, URZ ;  /* 0x0000000e040672a5 */ /* 0x000fe4000f8e00ff */
[----:B------:R-:W-:Y:S02]  /*2dc0*/  UISETP.GE.OR UP0, UPT, UR5, UR8, UP0 ;  /* 0x000000080500728c */ /* 0x000fe40008706670 */
[----:B------:R-:W-:Y:S02]  /*2dd0*/  UIMAD.WIDE.U32 UR8, UR5, UR14, URZ ;  /* 0x0000000e050872a5 */ /* 0x000fe4000f8e00ff */
[----:B------:R-:W-:Y:S01]  /*2de0*/  UIADD3 UR10, UPT, UPT, -UR4, URZ, URZ ;  /* 0x000000ff040a7290 */ /* 0x000fe2000fffe1ff */
[----:B------:R-:W-:Y:S02]  /*2df0*/  UMOV UR6, UR7 ;  /* 0x0000000700067c82 */ /* 0x000fe40008000000 */
[----:B------:R-:W-:-:S02]  /*2e00*/  USHF.R.U32.HI UR6, URZ, UR15, UR6 ;  /* 0x0000000fff067299 */ /* 0x000fc40008011606 */
[----:B------:R-:W-:Y:S02]  /*2e10*/  UIMAD UR10, UR18, UR10, UR69 ;  /* 0x0000000a120a72a4 */ /* 0x000fe4000f8e0245 */
[----:B------:R-:W-:Y:S01]  /*2e20*/  USEL UR6, UR4, UR6, !UP3 ;  /* 0x0000000604067287 */ /* 0x000fe2000d800000 */
[----:B------:R-:W-:Y:S01]  /*2e30*/  @!UP0 UMOV UR7, UR9 ;  /* 0x0000000900078c82 */ /* 0x000fe20008000000 */
[----:B------:R-:W-:Y:S02]  /*2e40*/  UIADD3 UR9, UPT, UPT, -UR5, URZ, URZ ;  /* 0x000000ff05097290 */ /* 0x000fe4000fffe1ff */
[----:B------:R-:W-:Y:S02]  /*2e50*/  @!UP0 USHF.R.U32.HI UR7, URZ, UR15, UR7 ;  /* 0x0000000fff078299 */ /* 0x000fe40008011607 */
[----:B------:R-:W-:Y:S02]  /*2e60*/  UIADD3 UR8, UPT, UPT, -UR6, URZ, URZ ;  /* 0x000000ff06087290 */ /* 0x000fe4000fffe1ff */
[----:B------:R-:W-:-:S02]  /*2e70*/  @!UP0 USEL UR7, UR5, UR7, !UP3 ;  /* 0x0000000705078287 */ /* 0x000fc4000d800000 */
[----:B------:R-:W-:Y:S02]  /*2e80*/  UIMAD UR8, UR39, UR8, UR4 ;  /* 0x00000008270872a4 */ /* 0x000fe4000f8e0204 */
[----:B------:R-:W-:Y:S02]  /*2e90*/  @!UP0 UIADD3 UR6, UPT, UPT, UR6, -UR7, URZ ;  /* 0x8000000706068290 */ /* 0x000fe4000fffe0ff */
[----:B------:R-:W-:Y:S02]  /*2ea0*/  @!UP0 UIMAD UR7, UR8, UR12, UR7 ;  /* 0x0000000c080782a4 */ /* 0x000fe4000f8e0207 */
[----:B------:R-:W-:Y:S02]  /*2eb0*/  @!UP0 UIMAD UR4, UR39, UR6, UR5 ;  /* 0x00000006270482a4 */ /* 0x000fe4000f8e0205 */
[----:B------:R-:W-:Y:S02]  /*2ec0*/  UIMAD UR6, UR13, UR9, UR70 ;  /* 0x000000090d0672a4 */ /* 0x000fe4000f8e0246 */
[----:B------:R-:W-:Y:S01]  /*2ed0*/  UIMAD UR69, UR4, UR18, UR10 ;  /* 0x00000012044572a4 */ /* 0x000fe2000f8e020a */
[----:B------:R-:W-:-:S02]  /*2ee0*/  @!UP0 UMOV UR5, UR7 ;  /* 0x0000000700058c82 */ /* 0x000fc40008000000 */
[----:B------:R-:W-:-:S12]  /*2ef0*/  UIMAD UR70, UR5, UR13, UR6 ;  /* 0x0000000d054672a4 */ /* 0x000fd8000f8e0206 */
.L_x_30:
        /* <DEDUP_REMOVED lines=20> */
.L_x_31:
[----:B------:R-:W-:Y:S02]  /*3040*/  R2UR UR5, R54 ;  /* 0x00000000360572ca */ /* 0x000fe400000e0000 */
[----:B------:R-:W-:Y:S02]  /*3050*/  R2UR UR4, R53 ;  /* 0x00000000350472ca */ /* 0x000fe400000e0000 */
[----:B------:R-:W-:Y:S02]  /*3060*/  PLOP3.LUT P1, PT, PT, PT, PT, 0x80, 0x8 ;  /* 0x000000000008781c */ /* 0x000fe40003f2f070 */
[----:B------:R-:W-:-:S07]  /*3070*/  LOP3.LUT R3, R3, 0x1, RZ, 0x3c, !PT ;  /* 0x0000000103037812 */ /* 0x000fce00078e3cff */
[----:B------:R-:W-:Y:S02]  /*3080*/  UIADD3 UR28, UPT, UPT, UR70, UR5, URZ ;  /* 0x00000005461c7290 */ /* 0x000fe4000fffe0ff */
[----:B------:R-:W-:Y:S01]  /*3090*/  UIADD3 UR21, UPT, UPT, UR69, UR4, URZ ;  /* 0x0000000445157290 */ /* 0x000fe2000fffe0ff */
[----:B------:R-:W-:Y:S11]  /*30a0*/  BRA.U UP1, `(.L_x_32) ;  /* 0xffffffe101f87547 */ /* 0x000ff6000b83ffff */
[----:B------:R-:W-:Y:S01]  /*30b0*/  UIADD3 UR46, UPT, UPT, UR46, 0x20, URZ ;  /* 0x000000202e2e7890 */ /* 0x000fe2000fffe0ff */
[----:B------:R-:W-:-:S03]  /*30c0*/  MOV R2, UR38 ;  /* 0x0000002600027c02 */ /* 0x000fc60008000f00 */
[----:B------:R-:W-:Y:S01]  /*30d0*/  ULEA UR4, UR47, UR46, 0x3 ;  /* 0x0000002e2f047291 */ /* 0x000fe2000f8e18ff */
[----:B------:R-:W-:-:S08]  /*30e0*/  SHF.L.U32 R2, R2, 0x1f, RZ ;  /* 0x0000001f02027819 */ /* 0x000fd000000006ff */
[----:B------:R-:W1:Y:S02]  /*30f0*/  SYNCS.PHASECHK.TRANS64.TRYWAIT P0, [UR4], R2 ;  /* 0x00000002ff0075a7 */ /* 0x000e640008001104 */
[----:B-1----:R-:W-:Y:S05]  /*3100*/  @!P0 BRA `(.L_x_33) ;  /* 0x0000006c00588947 */ /* 0x002fea0003800000 */
.L_x_128:
[----:B------:R-:W-:-:S04]  /*3110*/  UIADD3 UR4, UPT, UPT, UR47, 0x1, URZ ;  /* 0x000000012f047890 */ /* 0x000fc8000fffe0ff */
[----:B------:R-:W-:-:S04]  /*3120*/  UISETP.NE.AND UP0, UPT, UR4, 0x4, UPT ;  /* 0x000000040400788c */ /* 0x000fc8000bf05270 */
[----:B------:R-:W-:Y:S02]  /*3130*/  USEL UR5, URZ, 0x1, UP0 ;  /* 0x00000001ff057887 */ /* 0x000fe40008000000 */
[----:B------:R-:W-:Y:S02]  /*3140*/  USEL UR4, UR4, URZ, UP0 ;  /* 0x000000ff04047287 */ /* 0x000fe40008000000 */
[----:B------:R-:W-:Y:S02]  /*3150*/  ULOP3.LUT UR38, UR38, UR5, URZ, 0x3c, !UPT ;  /* 0x0000000526267292 */ /* 0x000fe4000f8e3cff */
[----:B------:R-:W-:-:S04]  /*3160*/  ULEA UR5, UR4, UR46, 0x3 ;  /* 0x0000002e04057291 */ /* 0x000fc8000f8e18ff */
[----:B-1----:R-:W-:-:S04]  /*3170*/  MOV R2, UR38 ;  /* 0x0000002600027c02 */ /* 0x002fc80008000f00 */
[----:B------:R-:W-:-:S04]  /*3180*/  SHF.L.U32 R2, R2, 0x1f, RZ ;  /* 0x0000001f02027819 */ /* 0x000fc800000006ff */
[----:B------:R-:W1:Y:S02]  /*3190*/  SYNCS.PHASECHK.TRANS64.TRYWAIT P0, [UR5], R2 ;  /* 0x00000002ff0075a7 */ /* 0x000e640008001105 */
[----:B-1----:R-:W-:Y:S05]  /*31a0*/  @!P0 BRA `(.L_x_34) ;  /* 0x0000006c00488947 */ /* 0x002fea0003800000 */
.L_x_130:
        /* <DEDUP_REMOVED lines=10> */
.L_x_132:
[----:B------:R-:W-:-:S04]  /*3250*/  UIADD3 UR4, UPT, UPT, UR4, 0x1, URZ ;  /* 0x0000000104047890 */ /* 0x000fc8000fffe0ff */
[----:B------:R-:W-:-:S04]  /*3260*/  UISETP.NE.AND UP0, UPT, UR4, 0x4, UPT ;  /* 0x000000040400788c */ /* 0x000fc8000bf05270 */
[----:B------:R-:W-:Y:S02]  /*3270*/  USEL UR5, URZ, 0x1, UP0 ;  /* 0x00000001ff057887 */ /* 0x000fe40008000000 */
[----:B------:R-:W-:Y:S02]  /*3280*/  USEL UR4, UR4, URZ, UP0 ;  /* 0x000000ff04047287 */ /* 0x000fe40008000000 */
[----:B------:R-:W-:Y:S02]  /*3290*/  ULOP3.LUT UR5, UR38, UR5, URZ, 0x3c, !UPT ;  /* 0x0000000526057292 */ /* 0x000fe4000f8e3cff */
[----:B------:R-:W-:-:S04]  /*32a0*/  ULEA UR4, UR4, UR46, 0x3 ;  /* 0x0000002e04047291 */ /* 0x000fc8000f8e18ff */
[----:B-1----:R-:W-:Y:S02]  /*32b0*/  IMAD.U32 R2, RZ, RZ, UR5 ;  /* 0x00000005ff027e24 */ /* 0x002fe4000f8e00ff */
[----:B------:R-:W-:-:S03]  /*32c0*/  MOV R0, UR4 ;  /* 0x0000000400007c02 */ /* 0x000fc60008000f00 */
[----:B------:R-:W-:-:S07]  /*32d0*/  SHF.L.U32 R2, R2, 0x1f, RZ ;  /* 0x0000001f02027819 */ /* 0x000fce00000006ff */
.L_x_36:
[----:B-1----:R1:W2:Y:S02]  /*32e0*/  SYNCS.PHASECHK.TRANS64.TRYWAIT P0, [R0+URZ], R2 ;  /* 0x00000002000075a7 */ /* 0x0022a400080011ff */
[----:B--2---:R-:W-:Y:S05]  /*32f0*/  @!P0 NANOSLEEP.SYNCS 0x989680 ;  /* 0x009896800000895d */ /* 0x004fea0003900000 */
[----:B------:R-:W2:Y:S02]  /*3300*/  @!P0 SYNCS.PHASECHK.TRANS64 P0, [R0+URZ], R2 ;  /* 0x00000002000085a7 */ /* 0x000ea400080010ff */
[----:B--2---:R-:W-:Y:S05]  /*3310*/  @P0 EXIT ;  /* 0x000000000000094d */ /* 0x004fea0003800000 */
[----:B------:R-:W-:Y:S05]  /*3320*/  BRA `(.L_x_36) ;  /* 0xfffffffc00ec7947 */ /* 0x000fea000383ffff */
.L_x_16:
[----:B------:R-:W2:Y:S02]  /*3330*/  S2UR UR4, SR_CgaCtaId ;  /* 0x00000000000479c3 */ /* 0x000ea40000008800 */
[----:B--2---:R-:W-:-:S04]  /*3340*/  UISETP.NE.AND UP0, UPT, UR4, URZ, UPT ;  /* 0x000000ff0400728c */ /* 0x004fc8000bf05270 */
[----:B------:R-:W-:-:S09]  /*3350*/  UISETP.NE.OR UP0, UPT, UR18, 0x1, UP0 ;  /* 0x000000011200788c */ /* 0x000fd20008705670 */
[----:B------:R-:W-:Y:S05]  /*3360*/  BRA.U UP0, `(.L_x_37) ;  /* 0x0000000100b47547 */ /* 0x000fea000b800000 */
[----:B------:R-:W2:Y:S01]  /*3370*/  S2UR UR5, SR_CgaCtaId ;  /* 0x00000000000579c3 */ /* 0x000ea20000008800 */
[----:B------:R-:W-:Y:S01]  /*3380*/  UMOV UR4, 0x400 ;  /* 0x0000040000047882 */ /* 0x000fe20000000000 */
[----:B------:R-:W-:Y:S01]  /*3390*/  HFMA2 R3, -RZ, RZ, 0, 5.9604644775390625e-08 ;  /* 0x00000001ff037431 */ /* 0x000fe200000001ff */
[----:B------:R-:W-:Y:S01]  /*33a0*/  ISETP.NE.AND P0, PT, R0, RZ, PT ;  /* 0x000000ff0000720c */ /* 0x000fe20003f05270 */
[----:B------:R-:W-:Y:S01]  /*33b0*/  IMAD.MOV.U32 R8, RZ, RZ, RZ ;  /* 0x000000ffff087224 */ /* 0x000fe200078e00ff */
[----:B--2---:R-:W-:-:S04]  /*33c0*/  ULEA UR4, UR5, UR4, 0x18 ;  /* 0x0000000405047291 */ /* 0x004fc8000f8ec0ff */
[----:B------:R-:W-:Y:S02]  /*33d0*/  UIADD3 UR5, UPT, UPT, UR4, 0x98, URZ ;  /* 0x0000009804057890 */ /* 0x000fe4000fffe0ff */
[----:B------:R-:W-:Y:S02]  /*33e0*/  UIADD3 UR8, UPT, UPT, UR4, 0x90, URZ ;  /* 0x0000009004087890 */ /* 0x000fe4000fffe0ff */
[----:B------:R-:W-:-:S12]  /*33f0*/  UPRMT UR5, URZ, 0x654, UR5 ;  /* 0x00000654ff057896 */ /* 0x000fd80008000005 */
.L_x_40:
[----:B------:R-:W-:Y:S01]  /*3400*/  SHF.L.U32 R6, R3, 0x1f, RZ ;  /* 0x0000001f03067819 */ /* 0x000fe200000006ff */
[----:B------:R-:W-:Y:S02]  /*3410*/  IMAD.U32 R4, RZ, RZ, UR8 ;  /* 0x00000008ff047e24 */ /* 0x000fe4000f8e00ff */
[----:B------:R-:W-:Y:S01]  /*3420*/  @!P0 IMAD.MOV.U32 R5, RZ, RZ, 0x10 ;  /* 0x00000010ff058424 */ /* 0x000fe200078e00ff */
[----:B------:R-:W2:Y:S02]  /*3430*/  SYNCS.PHASECHK.TRANS64.TRYWAIT P1, [UR4+0x98], R6 ;  /* 0x00009806ff0075a7 */ /* 0x000ea40008021104 */
[----:B------:R-:W-:-:S04]  /*3440*/  PRMT R4, R0, 0x654, R4 ;  /* 0x0000065400047816 */ /* 0x000fc80000000004 */
[----:B------:R-:W-:Y:S01]  /*3450*/  SEL R2, R4, R2, !P0 ;  /* 0x0000000204027207 */ /* 0x000fe20004000000 */
[----:B--2---:R-:W-:Y:S06]  /*3460*/  @!P1 BRA `(.L_x_38) ;  /* 0x0000006800c89947 */ /* 0x004fec0003800000 */
.L_x_134:
[----:B------:R-:W-:Y:S01]  /*3470*/  UIADD3 UR6, UPT, UPT, UR4, 0xd0, URZ ;  /* 0x000000d004067890 */ /* 0x000fe2000fffe0ff */
[----:B------:R3:W-:Y:S01]  /*3480*/  @!P0 SYNCS.ARRIVE.TRANS64.RED RZ, [R2+URZ], R5 ;  /* 0x0000000502ff89a7 */ /* 0x0007e200080004ff */
[----:B------:R-:W-:Y:S01]  /*3490*/  UIADD3 UR7, UPT, UPT, UR4, 0x90, URZ ;  /* 0x0000009004077890 */ /* 0x000fe2000fffe0ff */
[----:B------:R-:W-:-:S08]  /*34a0*/  LOP3.LUT R3, R3, 0x1, RZ, 0x3c, !PT ;  /* 0x0000000103037812 */ /* 0x000fd000078e3cff */
[----:B------:R-:W-:Y:S06]  /*34b0*/  UGETNEXTWORKID.BROADCAST [UR6], [UR7] ;  /* 0x00000000060073ca */ /* 0x000fec0008000100 */
[----:B---3--:R-:W-:-:S04]  /*34c0*/  SHF.L.U32 R5, R8, 0x1f, RZ ;  /* 0x0000001f08057819 */ /* 0x008fc800000006ff */
[----:B------:R-:W3:Y:S02]  /*34d0*/  SYNCS.PHASECHK.TRANS64.TRYWAIT P1, [UR4+0x90], R5 ;  /* 0x00009005ff0075a7 */ /* 0x000ee40008021104 */
[----:B---3--:R-:W-:Y:S05]  /*34e0*/  @!P1 BRA `(.L_x_39) ;  /* 0x0000006800c09947 */ /* 0x008fea0003800000 */
.L_x_136:
[----:B--2---:R-:W2:Y:S01]  /*34f0*/  LDS.128 R4, [UR4+0xd0] ;  /* 0x0000d004ff047984 */ /* 0x004ea20008000c00 */
[----:B------:R-:W-:Y:S01]  /*3500*/  LOP3.LUT R8, R8, 0x1, RZ, 0x3c, !PT ;  /* 0x0000000108087812 */ /* 0x000fe200078e3cff */
[----:B------:R-:W-:Y:S01]  /*3510*/  @!PT LDS RZ, [RZ] ;  /* 0x00000000fffff984 */ /* 0x000fe20000000800 */
[----:B------:R-:W-:Y:S01]  /*3520*/  @!PT LDS RZ, [RZ] ;  /* 0x00000000fffff984 */ /* 0x000fe20000000800 */
[----:B------:R-:W-:Y:S01]  /*3530*/  @!PT LDS RZ, [RZ] ;  /* 0x00000000fffff984 */ /* 0x000fe20000000800 */
[----:B------:R-:W-:Y:S01]  /*3540*/  @!PT LDS RZ, [RZ] ;  /* 0x00000000fffff984 */ /* 0x000fe20000000800 */
[----:B------:R3:W-:Y:S06]  /*3550*/  MEMBAR.ALL.CTA ;  /* 0x0000000000007992 */ /* 0x0007ec0000008000 */
[----:B---3--:R-:W3:Y:S02]  /*3560*/  FENCE.VIEW.ASYNC.S ;  /* 0x00000000000073c6 */ /* 0x008ee40000000000 */
[----:B---3--:R-:W-:Y:S01]  /*3570*/  SYNCS.ARRIVE.TRANS64.RED.A1T0 RZ, [UR5], RZ ;  /* 0x000000ffffff79a7 */ /* 0x008fe20008100405 */
[----:B--2---:R-:W-:-:S13]  /*3580*/  LOP3.LUT P1, RZ, R6, 0x1, RZ, 0xc0, !PT ;  /* 0x0000000106ff7812 */ /* 0x004fda000782c0ff */
[----:B------:R-:W-:Y:S05]  /*3590*/  @P1 BRA `(.L_x_40) ;  /* 0xfffffffc00981947 */ /* 0x000fea000383ffff */
[----:B------:R-:W-:-:S04]  /*35a0*/  SHF.L.U32 R0, R3, 0x1f, RZ ;  /* 0x0000001f03007819 */ /* 0x000fc800000006ff */
[----:B------:R-:W2:Y:S02]  /*35b0*/  SYNCS.PHASECHK.TRANS64 P0, [UR4+0x98], R0 ;  /* 0x00009800ff0075a7 */ /* 0x000ea40008001004 */
[----:B-12---:R-:W-:Y:S05]  /*35c0*/  @P0 EXIT ;  /* 0x000000000000094d */ /* 0x006fea0003800000 */
[----:B------:R-:W-:-:S07]  /*35d0*/  MOV R0, UR4 ;  /* 0x0000000400007c02 */ /* 0x000fce0008000f00 */
.L_x_41:
[----:B-1----:R-:W-:-:S04]  /*35e0*/  SHF.L.U32 R2, R3, 0x1f, RZ ;  /* 0x0000001f03027819 */ /* 0x002fc800000006ff */
[----:B------:R1:W2:Y:S03]  /*35f0*/  SYNCS.PHASECHK.TRANS64.TRYWAIT P0, [R0+URZ+0x98], R2 ;  /* 0x00009802000075a7 */ /* 0x0002a600080011ff */
[----:B--2---:R-:W-:Y:S05]  /*3600*/  @!P0 NANOSLEEP.SYNCS 0x989680 ;  /* 0x009896800000895d */ /* 0x004fea0003900000 */
[----:B------:R-:W2:Y:S02]  /*3610*/  @!P0 SYNCS.PHASECHK.TRANS64 P0, [R0+URZ+0x98], R2 ;  /* 0x00009802000085a7 */ /* 0x000ea400080010ff */
[----:B--2---:R-:W-:Y:S05]  /*3620*/  @P0 EXIT ;  /* 0x000000000000094d */ /* 0x004fea0003800000 */
[----:B------:R-:W-:Y:S05]  /*3630*/  BRA `(.L_x_41) ;  /* 0xfffffffc00e87947 */ /* 0x000fea000383ffff */
.L_x_37:
[----:B------:R-:W-:-:S09]  /*3640*/  UISETP.NE.AND UP0, UPT, UR18, URZ, UPT ;  /* 0x000000ff1200728c */ /* 0x000fd2000bf05270 */
[----:B------:R-:W-:Y:S05]  /*3650*/  BRA.U UP0, `(.L_x_42) ;  /* 0x0000001100007547 */ /* 0x000fea000b800000 */
[----:B------:R-:W2:Y:S01]  /*3660*/  S2UR UR7, SR_CgaCtaId ;  /* 0x00000000000779c3 */ /* 0x000ea20000008800 */
[----:B------:R-:W-:Y:S01]  /*3670*/  UMOV UR4, 0x40 ;  /* 0x0000004000047882 */ /* 0x000fe20000000000 */
[----:B------:R-:W-:Y:S01]  /*3680*/  NOP ;  /* 0x0000000000007918 */ /* 0x000fe20000000000 */
[----:B------:R-:W-:Y:S01]  /*3690*/  UMOV UR6, 0x400 ;  /* 0x0000040000067882 */ /* 0x000fe20000000000 */
[----:B--2---:R-:W-:Y:S02]  /*36a0*/  ULEA UR5, UR7, UR4, 0x18 ;  /* 0x0000000407057291 */ /* 0x004fe4000f8ec0ff */
[----:B------:R-:W-:-:S07]  /*36b0*/  ULEA UR6, UR7, UR6, 0x18 ;  /* 0x0000000607067291 */ /* 0x000fce000f8ec0ff */
[----:B------:R-:W2:Y:S02]  /*36c0*/  LDS.U8 R0, [UR5+0x1c] ;  /* 0x00001c05ff007984 */ /* 0x000ea40008000000 */
[----:B--2---:R-:W-:-:S13]  /*36d0*/  ISETP.NE.AND P0, PT, R0, RZ, PT ;  /* 0x000000ff0000720c */ /* 0x004fda0003f05270 */
[----:B------:R-:W-:Y:S05]  /*36e0*/  @P0 BRA `(.L_x_43) ;  /* 0x0000000000580947 */ /* 0x000fea0003800000 */
[----:B------:R-:W-:-:S13]  /*36f0*/  ELECT P0, URZ, PT ;  /* 0x0000000000ff782f */ /* 0x000fda0003800000 */
[----:B------:R-:W-:Y:S05]  /*3700*/  @!P0 BRA `(.L_x_44) ;  /* 0x0000000000608947 */ /* 0x000fea0003800000 */
[----:B------:R-:W-:Y:S01]  /*3710*/  UMOV UR4, 0x10 ;  /* 0x0000001000047882 */ /* 0x000fe20000000000 */
[----:B------:R-:W-:Y:S01]  /*3720*/  HFMA2 R0, -RZ, RZ, 0, 5.9604644775390625e-08 ;  /* 0x00000001ff007431 */ /* 0x000fe200000001ff */
[----:B------:R-:W-:-:S03]  /*3730*/  MOV R2, 0xffff ;  /* 0x0000ffff00027802 */ /* 0x000fc60000000f00 */
[----:B------:R-:W-:Y:S04]  /*3740*/  DEPBAR.LE SB2, 0x36 ;  /* 0x0000ad800000791a */ /* 0x000fe80000000000 */
[----:B------:R-:W2:Y:S02]  /*3750*/  UTCATOMSWS.FIND_AND_SET.ALIGN UP0, UR4, UR4 ;  /* 0x00000004000475e3 */ /* 0x000ea40008000800 */
[----:B--2---:R-:W-:Y:S01]  /*3760*/  MOV R3, UR4 ;  /* 0x0000000400037c02 */ /* 0x004fe20008000f00 */
[----:B------:R-:W-:Y:S06]  /*3770*/  BRA.U UP0, `(.L_x_45) ;  /* 0x0000000100187547 */ /* 0x000fec000b800000 */
.L_x_46:
[----:B------:R-:W-:Y:S05]  /*3780*/  NANOSLEEP 0x64 ;  /* 0x000000640000795d */ /* 0x000fea0003800000 */
[----:B------:R-:W-:-:S05]  /*3790*/  UMOV UR4, 0x10 ;  /* 0x0000001000047882 */ /* 0x000fca0000000000 */
[----:B------:R-:W-:Y:S04]  /*37a0*/  DEPBAR.LE SB2, 0x36 ;  /* 0x0000ad800000791a */ /* 0x000fe80000000000 */
[----:B------:R-:W2:Y:S02]  /*37b0*/  UTCATOMSWS.FIND_AND_SET.ALIGN UP0, UR4, UR4 ;  /* 0x00000004000475e3 */ /* 0x000ea40008000800 */
[----:B--2---:R-:W-:Y:S01]  /*37c0*/  MOV R3, UR4 ;  /* 0x0000000400037c02 */ /* 0x004fe20008000f00 */
[----:B------:R-:W-:Y:S05]  /*37d0*/  BRA.U !UP0, `(.L_x_46) ;  /* 0xfffffffd08e87547 */ /* 0x000fea000b83ffff */
.L_x_45:
[-C--:B------:R-:W-:Y:S02]  /*37e0*/  SHF.L.U32 R2, R2, R3.reuse, RZ ;  /* 0x0000000302027219 */ /* 0x080fe400000006ff */
[----:B------:R-:W-:Y:S01]  /*37f0*/  SHF.L.U32 R0, R0, R3, RZ ;  /* 0x0000000300007219 */ /* 0x000fe200000006ff */
[----:B------:R-:W-:Y:S02]  /*3800*/  IMAD.SHL.U32 R3, R3, 0x20, RZ ;  /* 0x0000002003037824 */ /* 0x000fe400078e00ff */
[----:B------:R2:W-:Y:S04]  /*3810*/  ATOMS.OR RZ, [UR5+0x14], R2 ;  /* 0x00001402ffff798c */ /* 0x0005e8000b000005 */
[----:B------:R2:W-:Y:S04]  /*3820*/  ATOMS.OR RZ, [UR5+0x18], R0 ;  /* 0x00001800ffff798c */ /* 0x0005e8000b000005 */
[----:B------:R2:W-:Y:S01]  /*3830*/  STS [UR6+0xe0], R3 ;  /* 0x0000e003ff007988 */ /* 0x0005e20008000806 */
[----:B------:R-:W-:Y:S05]  /*3840*/  BRA `(.L_x_44) ;  /* 0x0000000000107947 */ /* 0x000fea0003800000 */
.L_x_43:
[----:B------:R-:W-:Y:S02]  /*3850*/  MOV R0, 0xffffffff ;  /* 0xffffffff00007802 */ /* 0x000fe40000000f00 */
[----:B------:R-:W-:-:S03]  /*3860*/  MOV R2, 0x3890 ;  /* 0x0000389000027802 */ /* 0x000fc60000000f00 */
[----:B------:R2:W-:Y:S04]  /*3870*/  STS [UR6+0xe0], R0 ;  /* 0x0000e000ff007988 */ /* 0x0005e80008000806 */
[----:B-12--5:R-:W-:Y:S05]  /*3880*/  CALL.REL.NOINC `($__internal_1_$__cuda_sm10x_tcgen05_guardrail_trap_phase_invalid_during_alloc) ;  /* 0x0000006c00cc7944 */ /* 0x026fea0003c00000 */
.L_x_44:
[----:B------:R-:W-:Y:S05]  /*3890*/  WARPSYNC.ALL ;  /* 0x0000000000007948 */ /* 0x000fea0003800000 */
[----:B------:R-:W3:Y:S01]  /*38a0*/  S2UR UR4, SR_CgaCtaId ;  /* 0x00000000000479c3 */ /* 0x000ee20000008800 */
[----:B------:R-:W-:Y:S01]  /*38b0*/  UMOV UR24, 0x400 ;  /* 0x0000040000187882 */ /* 0x000fe20000000000 */
[----:B------:R-:W-:-:S06]  /*38c0*/  NOP ;  /* 0x0000000000007918 */ /* 0x000fcc0000000000 */
[----:B------:R-:W-:Y:S06]  /*38d0*/  BAR.ARV 0x6, 0xa0 ;  /* 0x0182800000007b1d */ /* 0x000fec0000002000 */
[----:B------:R-:W4:Y:S01]  /*38e0*/  LDCU UR6, c[0x0][0x394] ;  /* 0x00007280ff0677ac */ /* 0x000f220008000800 */
[----:B------:R-:W-:Y:S01]  /*38f0*/  IMAD.MOV.U32 R8, RZ, RZ, 0x1 ;  /* 0x00000001ff087424 */ /* 0x000fe200078e00ff */
[----:B------:R-:W2:Y:S01]  /*3900*/  LDCU UR7, c[0x0][0x394] ;  /* 0x00007280ff0777ac */ /* 0x000ea20008000800 */
[----:B------:R-:W-:Y:S01]  /*3910*/  UMOV UR27, URZ ;  /* 0x000000ff001b7c82 */ /* 0x000fe20008000000 */
[----:B------:R-:W-:Y:S01]  /*3920*/  UMOV UR23, URZ ;  /* 0x000000ff00177c82 */ /* 0x000fe20008000000 */
[----:B---3--:R-:W-:Y:S01]  /*3930*/  ULEA UR24, UR4, UR24, 0x18 ;  /* 0x0000001804187291 */ /* 0x008fe2000f8ec0ff */
[----:B------:R-:W-:Y:S01]  /*3940*/  UMOV UR44, 0x0 ;  /* 0x00000000002c7882 */ /* 0x000fe20000000000 */
[----:B------:R-:W-:-:S02]  /*3950*/  UMOV UR45, 0x8118910 ;  /* 0x08118910002d7882 */ /* 0x000fc40000000000 */
[----:B------:R-:W-:Y:S02]  /*3960*/  UIADD3 UR4, UPT, UPT, UR24, 0x8400, URZ ;  /* 0x0000840018047890 */ /* 0x000fe4000fffe0ff */
[----:B------:R-:W-:Y:S02]  /*3970*/  UIADD3 UR5, UPT, UPT, UR24, 0x28400, URZ ;  /* 0x0002840018057890 */ /* 0x000fe4000fffe0ff */
[----:B----4-:R-:W-:Y:S01]  /*3980*/  UIADD3 UR6, UPT, UPT, UR6, 0x3f, URZ ;  /* 0x0000003f06067890 */ /* 0x010fe2000fffe0ff */
[----:B------:R-:W3:Y:S01]  /*3990*/  LDS R9, [UR24+0xe0] ;  /* 0x0000e018ff097984 */ /* 0x000ee20008000800 */
[----:B------:R-:W-:Y:S02]  /*39a0*/  USHF.R.U32.HI UR25, URZ, 0x4, UR4 ;  /* 0x00000004ff197899 */ /* 0x000fe40008011604 */
[----:B------:R-:W-:Y:S02]  /*39b0*/  USHF.R.S32.HI UR29, URZ, 0x1f, UR6 ;  /* 0x0000001fff1d7899 */ /* 0x000fe40008011406 */
[----:B------:R-:W-:-:S02]  /*39c0*/  USHF.R.U32.HI UR4, URZ, 0x4, UR5 ;  /* 0x00000004ff047899 */ /* 0x000fc40008011605 */
[----:B------:R-:W-:Y:S02]  /*39d0*/  ULEA.HI UR29, UR29, UR6, URZ, 0x6 ;  /* 0x000000061d1d7291 */ /* 0x000fe4000f8f30ff */
[----:B------:R-:W-:Y:S02]  /*39e0*/  UIADD3 UR46, UPT, UPT, UR24, 0x98, URZ ;  /* 0x00000098182e7890 */ /* 0x000fe4000fffe0ff */
[----:B------:R-:W-:Y:S02]  /*39f0*/  USHF.R.S32.HI UR29, URZ, 0x6, UR29 ;  /* 0x00000006ff1d7899 */ /* 0x000fe4000801141d */
[----:B------:R-:W-:Y:S02]  /*3a00*/  ULOP3.LUT UR25, UR25, 0x3fff, URZ, 0xc0, !UPT ;  /* 0x00003fff19197892 */ /* 0x000fe4000f8ec0ff */
[----:B------:R-:W-:Y:S02]  /*3a10*/  UISETP.LT.AND UP0, UPT, UR29, 0x1, UPT ;  /* 0x000000011d00788c */ /* 0x000fe4000bf01270 */
[----:B------:R-:W-:-:S02]  /*3a20*/  ULOP3.LUT UR4, UR4, 0x3fff, URZ, 0xc0, !UPT ;  /* 0x00003fff04047892 */ /* 0x000fc4000f8ec0ff */
[----:B------:R-:W-:Y:S01]  /*3a30*/  USEL UR47, UR29, 0x1, !UP0 ;  /* 0x000000011d2f7887 */ /* 0x000fe2000c000000 */
[----:B------:R-:W-:Y:S01]  /*3a40*/  UMOV UR42, 0x0 ;  /* 0x00000000002a7882 */ /* 0x000fe20000000000 */
[----:B------:R-:W-:Y:S01]  /*3a50*/  UMOV UR43, 0x8118910 ;  /* 0x08118910002b7882 */ /* 0x000fe20000000000 */
[----:B------:R-:W-:Y:S01]  /*3a60*/  UMOV UR40, 0x0 ;  /* 0x0000000000287882 */ /* 0x000fe20000000000 */
[----:B------:R-:W-:Y:S01]  /*3a70*/  UMOV UR41, 0x8118910 ;  /* 0x0811891000297882 */ /* 0x000fe20000000000 */
[----:B------:R-:W-:Y:S01]  /*3a80*/  UMOV UR38, 0x0 ;  /* 0x0000000000267882 */ /* 0x000fe20000000000 */
[----:B-1----:R-:W-:Y:S01]  /*3a90*/  UMOV UR39, 0x8118910 ;  /* 0x0811891000277882 */ /* 0x002fe20000000000 */
[----:B------:R-:W-:Y:S01]  /*3aa0*/  UMOV UR36, 0x0 ;  /* 0x0000000000247882 */ /* 0x000fe20000000000 */
[----:B------:R-:W-:Y:S01]  /*3ab0*/  UMOV UR37, 0x8118910 ;  /* 0x0811891000257882 */ /* 0x000fe20000000000 */
[----:B------:R-:W-:Y:S02]  /*3ac0*/  UPRMT UR46, URZ, 0x654, UR46 ;  /* 0x00000654ff2e7896 */ /* 0x000fe4000800002e */
[----:B------:R-:W-:-:S02]  /*3ad0*/  ULOP3.LUT UR25, UR25, 0x2000000, URZ, 0xfc, !UPT ;  /* 0x0200000019197892 */ /* 0x000fc4000f8efcff */
[----:B------:R-:W-:Y:S02]  /*3ae0*/  ULOP3.LUT UR26, UR4, 0x2000000, URZ, 0xfc, !UPT ;  /* 0x02000000041a7892 */ /* 0x000fe4000f8efcff */
[----:B------:R-:W-:Y:S02]  /*3af0*/  UIADD3 UR47, UPT, UPT, -UR47, URZ, URZ ;  /* 0x000000ff2f2f7290 */ /* 0x000fe4000fffe1ff */
[----:B--2---:R-:W-:Y:S01]  /*3b00*/  UISETP.GE.AND UP4, UPT, UR7, 0x1, UPT ;  /* 0x000000010700788c */ /* 0x004fe2000bf86270 */
[----:B------:R-:W-:Y:S01]  /*3b10*/  UMOV UR34, 0x0 ;  /* 0x0000000000227882 */ /* 0x000fe20000000000 */
[C---:B---3--:R-:W-:Y:S01]  /*3b20*/  VIADD R3, R9.reuse, 0x40 ;  /* 0x0000004009037836 */ /* 0x048fe20000000000 */
[----:B------:R-:W-:Y:S01]  /*3b30*/  LOP3.LUT R2, R9, 0xffff, RZ, 0xc0, !PT ;  /* 0x0000ffff09027812 */ /* 0x000fe200078ec0ff */
[----:B------:R-:W-:Y:S01]  /*3b40*/  UMOV UR35, 0x8118910 ;  /* 0x0811891000237882 */ /* 0x000fe20000000000 */
[----:B------:R-:W-:Y:S01]  /*3b50*/  UMOV UR32, 0x0 ;  /* 0x0000000000207882 */ /* 0x000fe20000000000 */
[----:B------:R-:W-:Y:S01]  /*3b60*/  UMOV UR33, 0x8118910 ;  /* 0x0811891000217882 */ /* 0x000fe20000000000 */
[----:B------:R-:W-:Y:S01]  /*3b70*/  LOP3.LUT R3, R3, 0xffff, RZ, 0xc0, !PT ;  /* 0x0000ffff03037812 */ /* 0x000fe200078ec0ff */
[----:B------:R-:W-:Y:S01]  /*3b80*/  UMOV UR30, 0x0 ;  /* 0x00000000001e7882 */ /* 0x000fe20000000000 */
[----:B------:R-:W-:-:S03]  /*3b90*/  UMOV UR31, 0x8118910 ;  /* 0x08118910001f7882 */ /* 0x000fc60000000000 */
[----:B------:R1:W-:Y:S02]  /*3ba0*/  STL.64 [R1], R2 ;  /* 0x0000000201007387 */ /* 0x0003e40000100a00 */
[----:B-1----:R-:W-:-:S07]  /*3bb0*/  CS2R R2, SRZ ;  /* 0x0000000000027805 */ /* 0x002fce000001ff00 */
.L_x_53:
[----:B-1----:R-:W-:-:S04]  /*3bc0*/  SHF.L.U32 R4, R3, 0x1f, RZ ;  /* 0x0000001f03047819 */ /* 0x002fc800000006ff */
[----:B------:R-:W1:Y:S02]  /*3bd0*/  SYNCS.PHASECHK.TRANS64.TRYWAIT P0, [UR24+0x90], R4 ;  /* 0x00009004ff0075a7 */ /* 0x000e640008001118 */
[----:B-12---:R-:W-:Y:S05]  /*3be0*/  @!P0 BRA `(.L_x_47) ;  /* 0x0000006400188947 */ /* 0x006fea0003800000 */
.L_x_138:
[----:B-1----:R-:W1:Y:S01]  /*3bf0*/  LDS.128 R4, [UR24+0xd0] ;  /* 0x0000d018ff047984 */ /* 0x002e620008000c00 */
[----:B------:R-:W-:Y:S01]  /*3c00*/  ULEA UR28, UR27, UR24, 0x3 ;  /* 0x000000181b1c7291 */ /* 0x000fe2000f8e18ff */
[----:B------:R-:W-:Y:S01]  /*3c10*/  SHF.L.U32 R0, R8, 0x1f, RZ ;  /* 0x0000001f08007819 */ /* 0x000fe200000006ff */
[----:B------:R-:W-:Y:S01]  /*3c20*/  @!PT LDS RZ, [RZ] ;  /* 0x00000000fffff984 */ /* 0x000fe20000000800 */
[----:B------:R-:W-:Y:S01]  /*3c30*/  @!PT LDS RZ, [RZ] ;  /* 0x00000000fffff984 */ /* 0x000fe20000000800 */
[----:B------:R-:W-:Y:S01]  /*3c40*/  @!PT LDS RZ, [RZ] ;  /* 0x00000000fffff984 */ /* 0x000fe20000000800 */
[----:B------:R-:W-:Y:S01]  /*3c50*/  @!PT LDS RZ, [RZ] ;  /* 0x00000000fffff984 */ /* 0x000fe20000000800 */
[----:B------:R2:W-:Y:S06]  /*3c60*/  MEMBAR.ALL.CTA ;  /* 0x0000000000007992 */ /* 0x0005ec0000008000 */
[----:B--2---:R-:W2:Y:S02]  /*3c70*/  FENCE.VIEW.ASYNC.S ;  /* 0x00000000000073c6 */ /* 0x004ea40000000000 */
[----:B--2---:R-:W-:Y:S01]  /*3c80*/  SYNCS.ARRIVE.TRANS64.RED.A1T0 RZ, [UR46], RZ ;  /* 0x000000ffffff79a7 */ /* 0x004fe2000810042e */
[----:B------:R-:W2:Y:S01]  /*3c90*/  SYNCS.PHASECHK.TRANS64.TRYWAIT P0, [UR28+0xb0], R0 ;  /* 0x0000b000ff0075a7 */ /* 0x000ea2000800111c */
[----:B-1----:R-:W-:Y:S01]  /*3ca0*/  LOP3.LUT P3, RZ, R6, 0x1, RZ, 0xc0, !PT ;  /* 0x0000000106ff7812 */ /* 0x002fe2000786c0ff */
[----:B--2---:R-:W-:-:S12]  /*3cb0*/  @!P0 BRA `(.L_x_48) ;  /* 0x0000006000fc8947 */ /* 0x004fd80003800000 */
.L_x_140:
[----:B------:R-:W-:Y:S05]  /*3cc0*/  BRA.U !UP4, `(.L_x_49) ;  /* 0x000000050c547547 */ /* 0x000fea000b800000 */
[----:B-1----:R-:W-:Y:S01]  /*3cd0*/  IMAD.U32 R0, RZ, RZ, UR27 ;  /* 0x0000001bff007e24 */ /* 0x002fe2000f8e00ff */
[----:B------:R-:W-:-:S04]  /*3ce0*/  ULEA UR4, UR23, UR24, 0x3 ;  /* 0x0000001817047291 */ /* 0x000fc8000f8e18ff */
[----:B------:R-:W-:-:S05]  /*3cf0*/  LEA R0, R0, R1, 0x2 ;  /* 0x0000000100007211 */ /* 0x000fca00078e10ff */
[----:B------:R1:W5:Y:S01]  /*3d00*/  LDL R4, [R0] ;  /* 0x0000000000047983 */ /* 0x0003620000100800 */
[----:B------:R-:W-:Y:S01]  /*3d10*/  UPLOP3.LUT UP2, UPT, UPT, UPT, UPT, 0x40, 0x4 ;  /* 0x000000000004789c */ /* 0x000fe20003f4e870 */
[----:B------:R-:W-:Y:S01]  /*3d20*/  UMOV UR22, UR47 ;  /* 0x0000002f00167c82 */ /* 0x000fe20008000000 */
[----:B------:R-:W-:Y:S01]  /*3d30*/  UMOV UR21, UR29 ;  /* 0x0000001d00157c82 */ /* 0x000fe20008000000 */
[----:B------:R-:W-:Y:S01]  /*3d40*/  UMOV UR5, UR23 ;  /* 0x0000001700057c82 */ /* 0x000fe20008000000 */
[----:B-1----:R-:W-:-:S04]  /*3d50*/  SHF.L.U32 R0, R2, 0x1f, RZ ;  /* 0x0000001f02007819 */ /* 0x002fc800000006ff */
[----:B------:R1:W2:Y:S03]  /*3d60*/  SYNCS.PHASECHK.TRANS64.TRYWAIT P2, [UR4], R0 ;  /* 0x00000000ff0075a7 */ /* 0x0002a60008041104 */
.L_x_52:
[----:B------:R-:W-:Y:S02]  /*3d70*/  UIADD3 UR22, UPT, UPT, UR22, 0x1, URZ ;  /* 0x0000000116167890 */ /* 0x000fe4000fffe0ff */
[----:B------:R-:W-:Y:S02]  /*3d80*/  ULEA UR20, UR5, UR24, 0x3 ;  /* 0x0000001805147291 */ /* 0x000fe4000f8e18ff */
[----:B------:R-:W-:Y:S01]  /*3d90*/  UISETP.NE.AND UP3, UPT, UR22, URZ, UPT ;  /* 0x000000ff1600728c */ /* 0x000fe2000bf65270 */
[----:B--23--:R-:W-:Y:S10]  /*3da0*/  @P2 BRA `(.L_x_50) ;  /* 0x00000000000c2947 */ /* 0x00cff40003800000 */
[----:B------:R-:W-:Y:S04]  /*3db0*/  SHF.L.U32 R5, R2, 0x1f, RZ ;  /* 0x0000001f02057819 */ /* 0x000fe800000006ff */
[----:B------:R-:W2:Y:S02]  /*3dc0*/  SYNCS.PHASECHK.TRANS64.TRYWAIT P0, [UR20], R5 ;  /* 0x00000005ff0075a7 */ /* 0x000ea40008001114 */
[----:B--2---:R-:W-:Y:S05]  /*3dd0*/  @!P0 BRA `(.L_x_51) ;  /* 0x0000006000cc8947 */ /* 0x004fea0003800000 */
.L_x_50:
[----:B------:R-:W-:Y:S01]  /*3de0*/  UISETP.NE.AND UP0, UPT, UR21, 0x1, UPT ;  /* 0x000000011500788c */ /* 0x000fe2000bf05270 */
[----:B------:R-:W-:Y:S01]  /*3df0*/  PLOP3.LUT P2, PT, PT, PT, PT, 0x80, 0x8 ;  /* 0x000000000008781c */ /* 0x000fe20003f4f070 */
[----:B------:R-:W-:Y:S01]  /*3e00*/  UIADD3 UR4, UPT, UPT, UR5, 0x1, URZ ;  /* 0x0000000105047890 */ /* 0x000fe2000fffe0ff */
[----:B------:R-:W-:Y:S03]  /*3e10*/  ELECT P1, URZ, PT ;  /* 0x0000000000ff782f */ /* 0x000fe60003820000 */
[----:B------:R-:W-:Y:S01]  /*3e20*/  UISETP.NE.AND UP1, UPT, UR4, 0x4, UPT ;  /* 0x000000040400788c */ /* 0x000fe2000bf25270 */
[----:B------:R-:W-:Y:S01]  /*3e30*/  PLOP3.LUT P0, PT, PT, PT, UP0, 0x80, 0x8 ;  /* 0x000000000008781c */ /* 0x000fe20003f0f008 */
[----:B------:R-:W-:Y:S02]  /*3e40*/  ULEA UR18, UR5, UR26, 0xa ;  /* 0x0000001a05127291 */ /* 0x000fe4000f8e50ff */
[----:B------:R-:W-:Y:S02]  /*3e50*/  USEL UR6, URZ, 0x1, UP1 ;  /* 0x00000001ff067887 */ /* 0x000fe40008800000 */
[----:B------:R-:W-:Y:S02]  /*3e60*/  USEL UR23, UR4, URZ, UP1 ;  /* 0x000000ff04177287 */ /* 0x000fe40008800000 */
[----:B------:R-:W-:Y:S02]  /*3e70*/  ULEA UR16, UR5, UR25, 0xb ;  /* 0x0000001905107291 */ /* 0x000fe4000f8e58ff */
[----:B------:R-:W-:Y:S01]  /*3e80*/  @UP0 ULEA UR4, UR23, UR24, 0x3 ;  /* 0x0000001817040291 */ /* 0x000fe2000f8e18ff */
[----:B------:R-:W-:Y:S01]  /*3e90*/  LOP3.LUT R2, R2, UR6, RZ, 0x3c, !PT ;  /* 0x0000000602027c12 */ /* 0x000fe2000f8e3cff */
[----:B------:R-:W-:Y:S01]  /*3ea0*/  UIADD3 UR8, UPT, UPT, UR18, 0x40, URZ ;  /* 0x0000004012087890 */ /* 0x000fe2000fffe0ff */
[----:B-----5:R-:W-:Y:S01]  /*3eb0*/  @P1 R2UR.BROADCAST UR6, R4 ;  /* 0x00000000040612ca */ /* 0x020fe200008e0000 */
[----:B------:R-:W-:Y:S01]  /*3ec0*/  UIADD3 UR12, UPT, UPT, UR18, 0x80, URZ ;  /* 0x00000080120c7890 */ /* 0x000fe2000fffe0ff */
[----:B-1----:R-:W-:Y:S01]  /*3ed0*/  @P0 SHF.L.U32 R0, R2, 0x1f, RZ ;  /* 0x0000001f02000819 */ /* 0x002fe200000006ff */
[----:B------:R-:W-:Y:S02]  /*3ee0*/  UIADD3 UR10, UPT, UPT, UR18, 0xc0, URZ ;  /* 0x000000c0120a7890 */ /* 0x000fe4000fffe0ff */
[----:B------:R-:W-:Y:S01]  /*3ef0*/  UIADD3 UR21, UPT, UPT, UR21, -0x1, URZ ;  /* 0xffffffff15157890 */ /* 0x000fe2000fffe0ff */
[----:B------:R3:W4:Y:S01]  /*3f00*/  @P0 SYNCS.PHASECHK.TRANS64.TRYWAIT P2, [UR4], R0 ;  /* 0x00000000ff0005a7 */ /* 0x0007220008041104 */
[----:B------:R-:W-:Y:S11]  /*3f10*/  ELECT P0, URZ, PT ;  /* 0x0000000000ff782f */ /* 0x000ff60003800000 */
[----:B------:R-:W-:Y:S02]  /*3f20*/  @!UPT UIADD3 URZ, UPT, UPT, URZ, URZ, URZ ;  /* 0x000000fffffff290 */ /* 0x000fe4000fffe0ff */
[C---:B------:R-:W-:Y:S01]  /*3f30*/  @P0 R2UR.BROADCAST UR15, R4.reuse ;  /* 0x00000000040f02ca */ /* 0x040fe200008e0000 */
[----:B------:R-:W-:Y:S01]  /*3f40*/  UIADD3 UR4, UPT, UPT, UR16, 0x40, URZ ;  /* 0x0000004010047890 */ /* 0x000fe2000fffe0ff */
[----:B------:R-:W-:Y:S11]  /*3f50*/  ELECT P0, URZ, PT ;  /* 0x0000000000ff782f */ /* 0x000ff60003800000 */
[----:B------:R-:W-:Y:S02]  /*3f60*/  @!UPT UIADD3 URZ, UPT, UPT, URZ, URZ, URZ ;  /* 0x000000fffffff290 */ /* 0x000fe4000fffe0ff */
[C---:B------:R-:W-:Y:S02]  /*3f70*/  @P0 R2UR.BROADCAST UR14, R4.reuse ;  /* 0x00000000040e02ca */ /* 0x040fe400008e0000 */
[----:B------:R-:W-:Y:S01]  /*3f80*/  ELECT P0, URZ, PT ;  /* 0x0000000000ff782f */ /* 0x000fe20003800000 */
[----:B------:R-:W-:Y:S01]  /*3f90*/  UMOV UR19, 0x20004020 ;  /* 0x2000402000137882 */ /* 0x000fe20000000000 */
[----:B------:R-:W-:Y:S01]  /*3fa0*/  UMOV UR17, 0x20004020 ;  /* 0x2000402000117882 */ /* 0x000fe20000000000 */
[----:B------:R-:W-:Y:S01]  /*3fb0*/  UMOV UR9, 0x20004020 ;  /* 0x2000402000097882 */ /* 0x000fe20000000000 */
[----:B------:R1:W-:Y:S01]  /*3fc0*/  UTCHMMA gdesc[UR16], gdesc[UR18], tmem[UR6], tmem[UR44], idesc[UR45], UP2 ;  /* 0x00ff2c12100075ea */ /* 0x0003e20009000006 */
[----:B------:R-:W-:Y:S01]  /*3fd0*/  UPLOP3.LUT UP2, UPT, UPT, UPT, UPT, 0x80, 0x8 ;  /* 0x000000000008789c */ /* 0x000fe20003f4f070 */
[----:B------:R-:W-:Y:S01]  /*3fe0*/  UMOV UR5, 0x20004020 ;  /* 0x2000402000057882 */ /* 0x000fe20000000000 */
[----:B------:R-:W-:Y:S01]  /*3ff0*/  UMOV UR13, 0x20004020 ;  /* 0x20004020000d7882 */ /* 0x000fe20000000000 */
[----:B------:R2:W-:Y:S01]  /*4000*/  UTCHMMA gdesc[UR4], gdesc[UR8], tmem[UR15], tmem[UR42], idesc[UR43], UPT ;  /* 0x00ff2a08040075ea */ /* 0x0005e2000b80000f */
[----:B------:R-:W-:Y:S01]  /*4010*/  UMOV UR7, 0x20004020 ;  /* 0x2000402000077882 */ /* 0x000fe20000000000 */
[----:B------:R-:W-:Y:S01]  /*4020*/  UMOV UR11, 0x20004020 ;  /* 0x20004020000b7882 */ /* 0x000fe20000000000 */
[----:B-1----:R-:W-:Y:S02]  /*4030*/  UIADD3 UR6, UPT, UPT, UR16, 0x80, URZ ;  /* 0x0000008010067890 */ /* 0x002fe4000fffe0ff */
[C---:B------:R-:W-:Y:S02]  /*4040*/  @P0 R2UR.BROADCAST UR19, R4.reuse ;  /* 0x00000000041302ca */ /* 0x040fe400008e0000 */
[----:B------:R-:W-:Y:S11]  /*4050*/  ELECT P0, URZ, PT ;  /* 0x0000000000ff782f */ /* 0x000ff60003800000 */
[----:B------:R-:W-:Y:S02]  /*4060*/  @!UPT UIADD3 URZ, UPT, UPT, URZ, URZ, URZ ;  /* 0x000000fffffff290 */ /* 0x000fe4000fffe0ff */
[C---:B------:R-:W-:Y:S02]  /*4070*/  @P0 R2UR.BROADCAST UR17, R4.reuse ;  /* 0x00000000041102ca */ /* 0x040fe400008e0000 */
[----:B------:R-:W-:Y:S01]  /*4080*/  ELECT P0, URZ, PT ;  /* 0x0000000000ff782f */ /* 0x000fe20003800000 */
[----:B--2---:R-:W-:Y:S02]  /*4090*/  UIADD3 UR4, UPT, UPT, UR16, 0xc0, URZ ;  /* 0x000000c010047890 */ /* 0x004fe4000fffe0ff */
[----:B------:R-:W-:Y:S01]  /*40a0*/  UIADD3 UR8, UPT, UPT, UR18, 0x100, URZ ;  /* 0x0000010012087890 */ /* 0x000fe2000fffe0ff */
[----:B------:R1:W-:Y:S01]  /*40b0*/  UTCHMMA gdesc[UR6], gdesc[UR12], tmem[UR14], tmem[UR40], idesc[UR41], UPT ;  /* 0x00ff280c060075ea */ /* 0x0003e2000b80000e */
[----:B------:R-:W-:Y:S05]  /*40c0*/  UMOV UR15, 0x20004020 ;  /* 0x20004020000f7882 */ /* 0x000fea0000000000 */
[----:B------:R2:W-:Y:S01]  /*40d0*/  UTCHMMA gdesc[UR4], gdesc[UR10], tmem[UR19], tmem[UR38], idesc[UR39], UPT ;  /* 0x00ff260a040075ea */ /* 0x0005e2000b800013 */
[----:B-1----:R-:W-:Y:S02]  /*40e0*/  UIADD3 UR6, UPT, UPT, UR16, 0x100, URZ ;  /* 0x0000010010067890 */ /* 0x002fe4000fffe0ff */
[----:B------:R-:W-:Y:S02]  /*40f0*/  UIADD3 UR14, UPT, UPT, UR18, 0x140, URZ ;  /* 0x00000140120e7890 */ /* 0x000fe4000fffe0ff */
[----:B------:R-:W-:Y:S02]  /*4100*/  UIADD3 UR12, UPT, UPT, UR18, 0x180, URZ ;  /* 0x00000180120c7890 */ /* 0x000fe4000fffe0ff */
[----:B--2---:R-:W-:Y:S01]  /*4110*/  UIADD3 UR4, UPT, UPT, UR16, 0x140, URZ ;  /* 0x0000014010047890 */ /* 0x004fe2000fffe0ff */
[C---:B------:R-:W-:Y:S02]  /*4120*/  @P0 R2UR.BROADCAST UR19, R4.reuse ;  /* 0x00000000041302ca */ /* 0x040fe400008e0000 */
[----:B------:R-:W-:Y:S01]  /*4130*/  ELECT P0, URZ, PT ;  /* 0x0000000000ff782f */ /* 0x000fe20003800000 */
[----:B------:R1:W-:Y:S01]  /*4140*/  UTCHMMA gdesc[UR6], gdesc[UR8], tmem[UR17], tmem[UR36], idesc[UR37], UPT ;  /* 0x00ff2408060075ea */ /* 0x0003e2000b800011 */
[----:B------:R-:W-:Y:S09]  /*4150*/  UIADD3 UR10, UPT, UPT, UR18, 0x1c0, URZ ;  /* 0x000001c0120a7890 */ /* 0x000ff2000fffe0ff */
[----:B------:R2:W-:Y:S01]  /*4160*/  UTCHMMA gdesc[UR4], gdesc[UR14], tmem[UR19], tmem[UR34], idesc[UR35], UPT ;  /* 0x00ff220e040075ea */ /* 0x0005e2000b800013 */
[----:B-1----:R-:W-:Y:S01]  /*4170*/  UIADD3 UR8, UPT, UPT, UR16, 0x180, URZ ;  /* 0x0000018010087890 */ /* 0x002fe2000fffe0ff */
[C---:B------:R-:W-:Y:S02]  /*4180*/  @P0 R2UR.BROADCAST UR17, R4.reuse ;  /* 0x00000000041102ca */ /* 0x040fe400008e0000 */
[----:B------:R-:W-:Y:S01]  /*4190*/  ELECT P0, URZ, PT ;  /* 0x0000000000ff782f */ /* 0x000fe20003800000 */
[----:B------:R-:W-:Y:S02]  /*41a0*/  UIADD3 UR6, UPT, UPT, UR16, 0x1c0, URZ ;  /* 0x000001c010067890 */ /* 0x000fe4000fffe0ff */
[----:B--2---:R-:W-:Y:S10]  /*41b0*/  UIADD3 UR4, UPT, UPT, UR20, 0x20, URZ ;  /* 0x0000002014047890 */ /* 0x004ff4000fffe0ff */
[----:B------:R-:W-:Y:S01]  /*41c0*/  @P0 R2UR.BROADCAST UR14, R4 ;  /* 0x00000000040e02ca */ /* 0x000fe200008e0000 */
[----:B------:R-:W-:Y:S01]  /*41d0*/  UMOV UR5, UR23 ;  /* 0x0000001700057c82 */ /* 0x000fe20008000000 */
[----:B------:R3:W-:Y:S11]  /*41e0*/  UTCHMMA gdesc[UR8], gdesc[UR12], tmem[UR17], tmem[UR32], idesc[UR33], UPT ;  /* 0x00ff200c080075ea */ /* 0x0007f6000b800011 */
[----:B------:R3:W-:Y:S01]  /*41f0*/  UTCHMMA gdesc[UR6], gdesc[UR10], tmem[UR14], tmem[UR30], idesc[UR31], UPT ;  /* 0x00ff1e0a060075ea */ /* 0x0007e2000b80000e */
[----:B------:R3:W-:Y:S01]  /*4200*/  UTCBAR [UR4], URZ ;  /* 0x000000ff040073e9 */ /* 0x0007e200080000ff */
[----:B----4-:R-:W-:Y:S05]  /*4210*/  BRA.U UP3, `(.L_x_52) ;  /* 0xfffffff903d47547 */ /* 0x010fea000b83ffff */
.L_x_49:
[----:B---3--:R-:W-:Y:S01]  /*4220*/  UIADD3 UR4, UPT, UPT, UR27, 0x1, URZ ;  /* 0x000000011b047890 */ /* 0x008fe2000fffe0ff */
[----:B------:R-:W-:Y:S01]  /*4230*/  LOP3.LUT R3, R3, 0x1, RZ, 0x3c, !PT ;  /* 0x0000000103037812 */ /* 0x000fe200078e3cff */
[----:B------:R-:W-:Y:S02]  /*4240*/  UIADD3 UR5, UPT, UPT, UR28, 0xa0, URZ ;  /* 0x000000a01c057890 */ /* 0x000fe4000fffe0ff */
[----:B------:R-:W-:-:S04]  /*4250*/  UISETP.NE.AND UP0, UPT, UR4, 0x2, UPT ;  /* 0x000000020400788c */ /* 0x000fc8000bf05270 */
[----:B------:R-:W-:Y:S02]  /*4260*/  USEL UR6, URZ, 0x1, UP0 ;  /* 0x00000001ff067887 */ /* 0x000fe40008000000 */
[----:B------:R-:W-:Y:S01]  /*4270*/  USEL UR27, UR4, URZ, UP0 ;  /* 0x000000ff041b7287 */ /* 0x000fe20008000000 */
[----:B------:R2:W-:Y:S03]  /*4280*/  UTCBAR [UR5], URZ ;  /* 0x000000ff050073e9 */ /* 0x0005e600080000ff */
[----:B------:R-:W-:Y:S01]  /*4290*/  LOP3.LUT R8, R8, UR6, RZ, 0x3c, !PT ;  /* 0x0000000608087c12 */ /* 0x000fe2000f8e3cff */
[----:B------:R-:W-:Y:S07]  /*42a0*/  @P3 BRA `(.L_x_53) ;  /* 0xfffffff800443947 */ /* 0x000fee000383ffff */
[----:B------:R-:W3:Y:S01]  /*42b0*/  S2UR UR6, SR_CgaCtaId ;  /* 0x00000000000679c3 */ /* 0x000ee20000008800 */
[----:B------:R-:W-:Y:S01]  /*42c0*/  ELECT P0, URZ, PT ;  /* 0x0000000000ff782f */ /* 0x000fe20003800000 */
[----:B-1----:R-:W-:Y:S01]  /*42d0*/  IMAD.MOV.U32 R0, RZ, RZ, 0x1 ;  /* 0x00000001ff007424 */ /* 0x002fe200078e00ff */
[----:B------:R-:W-:Y:S01]  /*42e0*/  UIADD3 UR24, UPT, UPT, UR24, 0xb0, URZ ;  /* 0x000000b018187890 */ /* 0x000fe2000fffe0ff */
[----:B------:R-:W-:Y:S01]  /*42f0*/  SHF.L.U32 R2, R8, 0x1f, RZ ;  /* 0x0000001f08027819 */ /* 0x000fe200000006ff */
[----:B------:R-:W-:-:S03]  /*4300*/  UMOV UR4, 0x40 ;  /* 0x0000004000047882 */ /* 0x000fc60000000000 */
[----:B------:R-:W-:Y:S01]  /*4310*/  UVIRTCOUNT.DEALLOC.SMPOOL 0x80 ;  /* 0x000000800000784c */ /* 0x000fe20000000000 */
[----:B---3--:R-:W-:Y:S02]  /*4320*/  ULEA UR6, UR6, UR4, 0x18 ;  /* 0x0000000406067291 */ /* 0x008fe4000f8ec0ff */
[----:B------:R-:W-:-:S07]  /*4330*/  ULEA UR4, UR27, UR24, 0x3 ;  /* 0x000000181b047291 */ /* 0x000fce000f8e18ff */
[----:B------:R1:W-:Y:S02]  /*4340*/  @P0 STS.U8 [UR6+0x1c], R0 ;  /* 0x00001c00ff000988 */ /* 0x0003e40008000006 */
[----:B------:R-:W3:Y:S02]  /*4350*/  SYNCS.PHASECHK.TRANS64.TRYWAIT P0, [UR4], R2 ;  /* 0x00000002ff0075a7 */ /* 0x000ee40008001104 */
[----:B-1-3--:R-:W-:Y:S05]  /*4360*/  @!P0 BRA `(.L_x_54) ;  /* 0x0000005c00808947 */ /* 0x00afea0003800000 */
.L_x_143:
[----:B------:R-:W-:-:S04]  /*4370*/  UIADD3 UR4, UPT, UPT, UR27, 0x1, URZ ;  /* 0x000000011b047890 */ /* 0x000fc8000fffe0ff */
[----:B------:R-:W-:-:S04]  /*4380*/  UISETP.NE.AND UP0, UPT, UR4, 0x2, UPT ;  /* 0x000000020400788c */ /* 0x000fc8000bf05270 */
[----:B--2---:R-:W-:Y:S02]  /*4390*/  USEL UR5, URZ, 0x1, UP0 ;  /* 0x00000001ff057887 */ /* 0x004fe40008000000 */
[----:B------:R-:W-:-:S04]  /*43a0*/  USEL UR4, UR4, URZ, UP0 ;  /* 0x000000ff04047287 */ /* 0x000fc80008000000 */
[----:B------:R-:W-:Y:S01]  /*43b0*/  ULEA UR4, UR4, UR24, 0x3 ;  /* 0x0000001804047291 */ /* 0x000fe2000f8e18ff */
[----:B-1----:R-:W-:-:S04]  /*43c0*/  LOP3.LUT R2, R8, UR5, RZ, 0x3c, !PT ;  /* 0x0000000508027c12 */ /* 0x002fc8000f8e3cff */
[----:B------:R-:W-:-:S04]  /*43d0*/  SHF.L.U32 R2, R2, 0x1f, RZ ;  /* 0x0000001f02027819 */ /* 0x000fc800000006ff */
[----:B------:R-:W1:Y:S02]  /*43e0*/  SYNCS.PHASECHK.TRANS64.TRYWAIT P0, [UR4], R2 ;  /* 0x00000002ff0075a7 */ /* 0x000e640008001104 */
[----:B-1----:R-:W-:Y:S05]  /*43f0*/  @!P0 BRA `(.L_x_55) ;  /* 0x0000005c00748947 */ /* 0x002fea0003800000 */
.L_x_145:
[----:B------:R-:W-:Y:S01]  /*4400*/  NOP ;  /* 0x0000000000007918 */ /* 0x000fe20000000000 */
[----:B-1----:R-:W1:Y:S01]  /*4410*/  LDS R0, [UR6+0x14] ;  /* 0x00001406ff007984 */ /* 0x002e620008000800 */
[----:B------:R-:W-:Y:S01]  /*4420*/  LOP3.LUT R3, R9, 0xffff, RZ, 0xc0, !PT ;  /* 0x0000ffff09037812 */ /* 0x000fe200078ec0ff */
[----:B------:R-:W-:-:S03]  /*4430*/  IMAD.MOV.U32 R2, RZ, RZ, 0xffff ;  /* 0x0000ffffff027424 */ /* 0x000fc600078e00ff */
[----:B------:R-:W-:-:S04]  /*4440*/  SHF.R.U32.HI R3, RZ, 0x5, R3 ;  /* 0x00000005ff037819 */ /* 0x000fc80000011603 */
[----:B------:R-:W-:-:S04]  /*4450*/  SHF.L.U32 R2, R2, R3, RZ ;  /* 0x0000000302027219 */ /* 0x000fc800000006ff */
[----:B-1----:R-:W-:-:S04]  /*4460*/  LOP3.LUT R0, R0, R2, RZ, 0xc0, !PT ;  /* 0x0000000200007212 */ /* 0x002fc800078ec0ff */
[----:B------:R-:W-:Y:S01]  /*4470*/  ISETP.NE.AND P0, PT, R0, R2, PT ;  /* 0x000000020000720c */ /* 0x000fe20003f05270 */
[----:B------:R-:W-:-:S05]  /*4480*/  IMAD.MOV.U32 R0, RZ, RZ, 0x1 ;  /* 0x00000001ff007424 */ /* 0x000fca00078e00ff */
[----:B------:R-:W-:-:S07]  /*4490*/  SHF.L.U32 R0, R0, R3, RZ ;  /* 0x0000000300007219 */ /* 0x000fce00000006ff */
[----:B------:R-:W-:Y:S05]  /*44a0*/  @P0 BRA `(.L_x_56) ;  /* 0x00000000005c0947 */ /* 0x000fea0003800000 */
[----:B------:R-:W1:Y:S02]  /*44b0*/  LDS R3, [UR6+0x18] ;  /* 0x00001806ff037984 */ /* 0x000e640008000800 */
[----:B-1----:R-:W-:-:S04]  /*44c0*/  LOP3.LUT R3, R3, R0, RZ, 0xc0, !PT ;  /* 0x0000000003037212 */ /* 0x002fc800078ec0ff */
[----:B------:R-:W-:-:S13]  /*44d0*/  ISETP.NE.AND P0, PT, R3, R0, PT ;  /* 0x000000000300720c */ /* 0x000fda0003f05270 */
[----:B------:R-:W-:Y:S05]  /*44e0*/  @P0 BRA `(.L_x_57) ;  /* 0x0000000000400947 */ /* 0x000fea0003800000 */
[----:B------:R-:W-:Y:S01]  /*44f0*/  R2UR UR4, R2 ;  /* 0x00000000020472ca */ /* 0x000fe200000e0000 */
[----:B------:R-:W1:Y:S01]  /*4500*/  S2R R3, SR_LANEID ;  /* 0x0000000000037919 */ /* 0x000e620000000000 */
[----:B------:R-:W-:-:S04]  /*4510*/  LOP3.LUT R0, RZ, R0, RZ, 0x33, !PT ;  /* 0x00000000ff007212 */ /* 0x000fc800078e33ff */
[----:B------:R-:W2:Y:S07]  /*4520*/  REDUX UR7, R0 ;  /* 0x00000000000773c4 */ /* 0x000eae0000000000 */
[----:B------:R-:W-:-:S03]  /*4530*/  ULOP3.LUT UR5, URZ, UR4, URZ, 0x33, !UPT ;  /* 0x00000004ff057292 */ /* 0x000fc6000f8e33ff */
[----:B------:R-:W-:Y:S02]  /*4540*/  VOTEU.ANY UR4, UPT, PT ;  /* 0x0000000000047886 */ /* 0x000fe400038e0100 */
[----:B------:R-:W-:Y:S01]  /*4550*/  UFLO.U32 UR4, UR4 ;  /* 0x00000004000472bd */ /* 0x000fe200080e0000 */
[----:B------:R-:W-:-:S04]  /*4560*/  IMAD.U32 R2, RZ, RZ, UR5 ;  /* 0x00000005ff027e24 */ /* 0x000fc8000f8e00ff */
[----:B------:R-:W3:Y:S02]  /*4570*/  REDUX UR8, R2 ;  /* 0x00000000020873c4 */ /* 0x000ee40000000000 */
[----:B------:R4:W-:Y:S01]  /*4580*/  UTCATOMSWS.AND URZ, UR5 ;  /* 0x0000000500ff79e3 */ /* 0x0009e20008000000 */
[----:B--2---:R-:W-:Y:S01]  /*4590*/  IMAD.U32 R0, RZ, RZ, UR7 ;  /* 0x00000007ff007e24 */ /* 0x004fe2000f8e00ff */
[----:B-1----:R-:W-:Y:S01]  /*45a0*/  ISETP.EQ.U32.AND P0, PT, R3, UR4, PT ;  /* 0x0000000403007c0c */ /* 0x002fe2000bf02070 */
[----:B---3--:R-:W-:-:S12]  /*45b0*/  IMAD.U32 R2, RZ, RZ, UR8 ;  /* 0x00000008ff027e24 */ /* 0x008fd8000f8e00ff */
[----:B------:R4:W-:Y:S04]  /*45c0*/  @P0 ATOMS.AND RZ, [UR6+0x14], R2 ;  /* 0x00001402ffff098c */ /* 0x0009e8000a800006 */
[----:B------:R4:W-:Y:S01]  /*45d0*/  @P0 ATOMS.AND RZ, [UR6+0x18], R0 ;  /* 0x00001800ffff098c */ /* 0x0009e2000a800006 */
[----:B------:R-:W-:Y:S05]  /*45e0*/  BRA `(.L_x_58) ;  /* 0x0000000000147947 */ /* 0x000fea0003800000 */
.L_x_57:
[----:B------:R-:W-:Y:S02]  /*45f0*/  MOV R2, 0x4610 ;  /* 0x0000461000027802 */ /* 0x000fe40000000f00 */
[----:B-----5:R-:W-:Y:S05]  /*4600*/  CALL.REL.NOINC `($__internal_0_$__cuda_sm10x_tcgen05_guardrail_trap_col_being_dealloced_not_returned_by_alloc) ;  /* 0x0000006000607944 */ /* 0x020fea0003c00000 */
[----:B------:R-:W-:Y:S05]  /*4610*/  BRA `(.L_x_58) ;  /* 0x0000000000087947 */ /* 0x000fea0003800000 */
.L_x_56:
[----:B------:R-:W-:Y:S02]  /*4620*/  MOV R2, 0x4640 ;  /* 0x0000464000027802 */ /* 0x000fe40000000f00 */
[----:B-----5:R-:W-:Y:S05]  /*4630*/  CALL.REL.NOINC `($__internal_2_$__cuda_sm10x_tcgen05_guardrail_trap_unallocated_columns_being_dealloced) ;  /* 0x00000060006c7944 */ /* 0x020fea0003c00000 */
.L_x_58:
[----:B------:R-:W-:Y:S01]  /*4640*/  NOP ;  /* 0x0000000000007918 */ /* 0x000fe20000000000 */
[----:B----4-:R-:W-:Y:S05]  /*4650*/  EXIT ;  /* 0x000000000000794d */ /* 0x010fea0003800000 */
.L_x_42:
[----:B------:R-:W2:Y:S01]  /*4660*/  LDCU UR5, c[0x0][0x384] ;  /* 0x00007080ff0577ac */ /* 0x000ea20008000800 */
[----:B------:R-:W-:Y:S02]  /*4670*/  UISETP.NE.OR UP0, UPT, UR18, 0x3, !UP3 ;  /* 0x000000031200788c */ /* 0x000fe4000df05670 */
[----:B--2---:R-:W-:-:S07]  /*4680*/  UIADD3 UR5, UPT, UPT, UR5, 0x3f, URZ ;  /* 0x0000003f05057890 */ /* 0x004fce000fffe0ff */
[----:B------:R-:W-:Y:S05]  /*4690*/  BRA.U UP0, `(.L_x_59) ;  /* 0x0000001500fc7547 */ /* 0x000fea000b800000 */
[----:B------:R-:W2:Y:S01]  /*46a0*/  LDCU UR57, c[0x0][0x388] ;  /* 0x00007100ff3977ac */ /* 0x000ea20008000800 */
[----:B------:R-:W3:Y:S01]  /*46b0*/  S2UR UR10, SR_CgaCtaId ;  /* 0x00000000000a79c3 */ /* 0x000ee20000008800 */
[----:B------:R-:W-:Y:S01]  /*46c0*/  R2UR UR47, R53 ;  /* 0x00000000352f72ca */ /* 0x000fe200000e0000 */
[----:B------:R-:W-:Y:S01]  /*46d0*/  IMAD.MOV.U32 R10, RZ, RZ, 0x1 ;  /* 0x00000001ff0a7424 */ /* 0x000fe200078e00ff */
[----:B------:R-:W-:Y:S01]  /*46e0*/  USHF.R.S32.HI UR4, URZ, 0x1f, UR5 ;  /* 0x0000001fff047899 */ /* 0x000fe20008011405 */
[----:B------:R-:W-:Y:S01]  /*46f0*/  R2UR UR46, R54 ;  /* 0x00000000362e72ca */ /* 0x000fe200000e0000 */
[----:B------:R-:W4:Y:S01]  /*4700*/  LDCU UR41, c[0x0][0x370] ;  /* 0x00006e00ff2977ac */ /* 0x000f220008000800 */
[----:B------:R-:W-:Y:S02]  /*4710*/  IMAD.MOV.U32 R9, RZ, RZ, RZ ;  /* 0x000000ffff097224 */ /* 0x000fe400078e00ff */
[----:B------:R-:W1:Y:S01]  /*4720*/  LDC.64 R14, c[0x0][0x348] ;  /* 0x0000d200ff0e7b82 */ /* 0x000e620000000a00 */
[----:B------:R-:W-:Y:S01]  /*4730*/  ULEA.HI UR4, UR4, UR5, URZ, 0x6 ;  /* 0x0000000504047291 */ /* 0x000fe2000f8f30ff */
[----:B------:R-:W4:Y:S03]  /*4740*/  LDCU.128 UR32, c[0x0][0xc10] ;  /* 0x00018200ff2077ac */ /* 0x000f260008000c00 */
[----:B------:R-:W-:Y:S01]  /*4750*/  USHF.R.S32.HI UR27, URZ, 0x6, UR4 ;  /* 0x00000006ff1b7899 */ /* 0x000fe20008011404 */
[----:B--2---:R-:W-:Y:S01]  /*4760*/  IMAD.U32 R0, RZ, RZ, UR57 ;  /* 0x00000039ff007e24 */ /* 0x004fe2000f8e00ff */
[----:B------:R-:W2:Y:S04]  /*4770*/  LDCU UR40, c[0x0][0x374] ;  /* 0x00006e80ff2877ac */ /* 0x000ea80008000800 */
[----:B------:R-:W-:Y:S01]  /*4780*/  IMAD.U32 R3, RZ, RZ, UR27 ;  /* 0x0000001bff037e24 */ /* 0x000fe2000f8e00ff */
[----:B------:R-:W-:Y:S01]  /*4790*/  IABS R0, R0 ;  /* 0x0000000000007213 */ /* 0x000fe20000000000 */
[----:B------:R-:W4:Y:S03]  /*47a0*/  LDCU.64 UR4, c[0x0][0x988] ;  /* 0x00013100ff0477ac */ /* 0x000f260008000a00 */
[----:B------:R-:W-:Y:S01]  /*47b0*/  IABS R2, R3 ;  /* 0x0000000300027213 */ /* 0x000fe20000000000 */
[----:B------:R-:W1:Y:S01]  /*47c0*/  LDCU.64 UR30, c[0x0][0x990] ;  /* 0x00013200ff1e77ac */ /* 0x000e620008000a00 */
[----:B------:R-:W-:-:S02]  /*47d0*/  R2UR UR25, R0 ;  /* 0x00000000001972ca */ /* 0x000fc400000e0000 */
[----:B------:R-:W-:Y:S01]  /*47e0*/  R2UR UR26, R2 ;  /* 0x00000000021a72ca */ /* 0x000fe200000e0000 */
[----:B------:R-:W-:Y:S01]  /*47f0*/  UMOV UR20, 0x400 ;  /* 0x0000040000147882 */ /* 0x000fe20000000000 */
[----:B------:R-:W1:Y:S01]  /*4800*/  LDCU UR17, c[0x0][0xc0c] ;  /* 0x00018180ff1177ac */ /* 0x000e620008000800 */
[----:B---3--:R-:W-:Y:S01]  /*4810*/  ULEA UR20, UR10, UR20, 0x18 ;  /* 0x000000140a147291 */ /* 0x008fe2000f8ec0ff */
[----:B------:R-:W3:Y:S07]  /*4820*/  LDCU UR58, c[0x0][0xc20] ;  /* 0x00018400ff3a77ac */ /* 0x000eee0008000800 */
[----:B------:R-:W2:Y:S01]  /*4830*/  I2F.RP R0, UR25 ;  /* 0x0000001900007d06 */ /* 0x000ea20008209400 */
[----:B----4-:R-:W-:Y:S01]  /*4840*/  UISETP.NE.U32.AND UP0, UPT, UR4, URZ, UPT ;  /* 0x000000ff0400728c */ /* 0x010fe2000bf05070 */
[----:B------:R-:W4:Y:S01]  /*4850*/  LDCU UR4, c[0x0][0xc30] ;  /* 0x00018600ff0477ac */ /* 0x000f220008000800 */
[----:B------:R-:W4:Y:S05]  /*4860*/  LDCU UR29, c[0x0][0x38c] ;  /* 0x00007180ff1d77ac */ /* 0x000f2a0008000800 */
[----:B------:R-:W3:Y:S01]  /*4870*/  I2F.RP R2, UR26 ;  /* 0x0000001a00027d06 */ /* 0x000ee20008209400 */
[----:B------:R-:W-:-:S02]  /*4880*/  UISETP.NE.AND.EX UP0, UPT, UR5, URZ, UPT, UP0 ;  /* 0x000000ff0500728c */ /* 0x000fc4000bf05300 */
[----:B------:R-:W-:Y:S02]  /*4890*/  UIADD3 UR51, UPT, UPT, UR20, 0x58, URZ ;  /* 0x0000005814337890 */ /* 0x000fe4000fffe0ff */
[----:B------:R-:W-:-:S03]  /*48a0*/  UIADD3 UR38, UPT, UPT, UR20, 0x40, URZ ;  /* 0x0000004014267890 */ /* 0x000fc6000fffe0ff */
[----:B--2---:R-:W2:Y:S01]  /*48b0*/  MUFU.RCP R0, R0 ;  /* 0x0000000000007308 */ /* 0x004ea20000001000 */
[----:B------:R-:W-:Y:S02]  /*48c0*/  UIADD3 UR37, UPT, UPT, UR20, 0x48, URZ ;  /* 0x0000004814257890 */ /* 0x000fe4000fffe0ff */
[----:B------:R-:W-:Y:S02]  /*48d0*/  UIADD3 UR36, UPT, UPT, UR20, 0x50, URZ ;  /* 0x0000005014247890 */ /* 0x000fe4000fffe0ff */
[----:B------:R-:W-:Y:S02]  /*48e0*/  UPRMT UR51, UR10, 0x654, UR51 ;  /* 0x000006540a337896 */ /* 0x000fe40008000033 */
[----:B------:R-:W-:Y:S01]  /*48f0*/  UPRMT UR54, UR10, 0x654, UR38 ;  /* 0x000006540a367896 */ /* 0x000fe20008000026 */
[----:B---3--:R-:W3:Y:S01]  /*4900*/  MUFU.RCP R2, R2 ;  /* 0x0000000200027308 */ /* 0x008ee20000001000 */
[----:B------:R-:W-:Y:S02]  /*4910*/  UPRMT UR53, UR10, 0x654, UR37 ;  /* 0x000006540a357896 */ /* 0x000fe40008000025 */
[----:B------:R-:W-:-:S02]  /*4920*/  UPRMT UR52, UR10, 0x654, UR36 ;  /* 0x000006540a347896 */ /* 0x000fc40008000024 */
[----:B------:R-:W-:Y:S02]  /*4930*/  UIMAD.WIDE.U32 UR12, UR41, UR32, URZ ;  /* 0x00000020290c72a5 */ /* 0x000fe4000f8e00ff */
[----:B------:R-:W-:Y:S01]  /*4940*/  UIMAD.WIDE.U32 UR14, UR40, UR35, URZ ;  /* 0x00000023280e72a5 */ /* 0x000fe2000f8e00ff */
[----:B--2---:R-:W-:Y:S01]  /*4950*/  VIADD R0, R0, 0xffffffe ;  /* 0x0ffffffe00007836 */ /* 0x004fe20000000000 */
[----:B------:R-:W-:Y:S01]  /*4960*/  UMOV UR8, URZ ;  /* 0x000000ff00087c82 */ /* 0x000fe20008000000 */
[----:B------:R-:W-:Y:S02]  /*4970*/  UP2UR UR55, UPR, URZ, 0x1 ;  /* 0x00000001ff377883 */ /* 0x000fe40008000000 */
[----:B-1----:R-:W-:Y:S02]  /*4980*/  UISETP.NE.AND UP0, UPT, UR39, 0x1, UPT ;  /* 0x000000012700788c */ /* 0x002fe4000bf05270 */
[----:B------:R-:W1:Y:S01]  /*4990*/  F2I.FTZ.U32.TRUNC.NTZ R0, R0 ;  /* 0x0000000000007305 */ /* 0x000e62000021f000 */
[----:B------:R-:W-:Y:S01]  /*49a0*/  UISETP.NE.U32.AND UP0, UPT, UR30, URZ, UPT ;  /* 0x000000ff1e00728c */ /* 0x000fe2000bf05070 */
[----:B---3--:R-:W-:Y:S01]  /*49b0*/  VIADD R2, R2, 0xffffffe ;  /* 0x0ffffffe02027836 */ /* 0x008fe20000000000 */
[----:B------:R-:W-:-:S02]  /*49c0*/  UIADD3 UR48, UPT, UPT, UR20, 0x98, URZ ;  /* 0x0000009814307890 */ /* 0x000fc4000fffe0ff */
[----:B------:R-:W-:Y:S02]  /*49d0*/  UISETP.GE.AND UP3, UPT, UR39, 0x1, UPT ;  /* 0x000000012700788c */ /* 0x000fe4000bf66270 */
[----:B------:R-:W-:Y:S01]  /*49e0*/  UISETP.NE.AND.EX UP5, UPT, UR31, URZ, UPT, UP0 ;  /* 0x000000ff1f00728c */ /* 0x000fe2000bfa5300 */
[----:B------:R-:W2:Y:S01]  /*49f0*/  F2I.FTZ.U32.TRUNC.NTZ R2, R2 ;  /* 0x0000000200027305 */ /* 0x000ea2000021f000 */
[----:B------:R-:W-:Y:S01]  /*4a00*/  UMOV UR45, UR13 ;  /* 0x0000000d002d7c82 */ /* 0x000fe20008000000 */
[----:B------:R-:W-:Y:S01]  /*4a10*/  UMOV UR44, UR15 ;  /* 0x0000000f002c7c82 */ /* 0x000fe20008000000 */
[----:B------:R-:W-:Y:S02]  /*4a20*/  UISETP.NE.AND UP3, UPT, UR17, 0x1, UPT ;  /* 0x000000011100788c */ /* 0x000fe4000bf65270 */
[----:B------:R-:W-:Y:S01]  /*4a30*/  UISETP.NE.AND UP0, UPT, UR34, 0x1, UPT ;  /* 0x000000012200788c */ /* 0x000fe2000bf05270 */
[----:B-1----:R-:W-:Y:S01]  /*4a40*/  R2UR UR7, R0 ;  /* 0x00000000000772ca */ /* 0x002fe200000e0000 */
[----:B------:R-:W-:Y:S01]  /*4a50*/  UPLOP3.LUT UP2, UPT, UPT, UPT, UPT, 0x40, 0x4 ;  /* 0x000000000004789c */ /* 0x000fe20003f4e870 */
[----:B------:R-:W-:Y:S01]  /*4a60*/  IABS R0, R3 ;  /* 0x0000000300007213 */ /* 0x000fe20000000000 */
[----:B------:R-:W1:Y:S04]  /*4a70*/  LDCU.64 UR18, c[0x0][0xc28] ;  /* 0x00018500ff1277ac */ /* 0x000e680008000a00 */
[----:B------:R-:W-:Y:S01]  /*4a80*/  IMAD.MOV R0, RZ, RZ, -R0 ;  /* 0x000000ffff007224 */ /* 0x000fe200078e0a00 */
[----:B--2---:R-:W-:Y:S01]  /*4a90*/  R2UR UR9, R2 ;  /* 0x00000000020972ca */ /* 0x004fe200000e0000 */
[----:B------:R-:W-:Y:S01]  /*4aa0*/  IMAD.MOV.U32 R2, RZ, RZ, 0x2000 ;  /* 0x00002000ff027424 */ /* 0x000fe200078e00ff */
[----:B------:R-:W-:-:S02]  /*4ab0*/  UPRMT UR48, URZ, 0x654, UR48 ;  /* 0x00000654ff307896 */ /* 0x000fc40008000030 */
[----:B------:R-:W-:Y:S01]  /*4ac0*/  R2UR UR50, R0 ;  /* 0x00000000003272ca */ /* 0x000fe200000e0000 */
[----:B------:R-:W-:Y:S02]  /*4ad0*/  UIADD3 UR5, UPT, UPT, URZ, -UR7, URZ ;  /* 0x80000007ff057290 */ /* 0x000fe4000fffe0ff */
[----:B------:R-:W-:Y:S02]  /*4ae0*/  USHF.R.U32.HI UR45, URZ, UR33, UR45 ;  /* 0x00000021ff2d7299 */ /* 0x000fe4000801162d */
[----:B------:R-:W-:Y:S02]  /*4af0*/  UIMAD UR5, UR5, UR25, URZ ;  /* 0x00000019050572a4 */ /* 0x000fe4000f8e02ff */
[----:B------:R-:W-:Y:S02]  /*4b00*/  USHF.R.U32.HI UR44, URZ, UR58, UR44 ;  /* 0x0000003aff2c7299 */ /* 0x000fe4000801162c */
[----:B------:R-:W-:Y:S02]  /*4b10*/  UIADD3 UR6, UPT, UPT, URZ, -UR9, URZ ;  /* 0x80000009ff067290 */ /* 0x000fe4000fffe0ff */
[----:B----4-:R-:W-:-:S02]  /*4b20*/  UISETP.NE.AND UP4, UPT, UR4, 0x1, UPT ;  /* 0x000000010400788c */ /* 0x010fc4000bf85270 */
[----:B------:R-:W-:Y:S02]  /*4b30*/  UIMAD UR10, UR6, UR26, URZ ;  /* 0x0000001a060a72a4 */ /* 0x000fe4000f8e02ff */
[----:B------:R-:W-:Y:S01]  /*4b40*/  UISETP.NE.AND UP3, UPT, UR57, URZ, UPT ;  /* 0x000000ff3900728c */ /* 0x000fe2000bf65270 */
[----:B------:R-:W-:Y:S01]  /*4b50*/  UMOV UR6, URZ ;  /* 0x000000ff00067c82 */ /* 0x000fe20008000000 */
[----:B------:R-:W-:Y:S02]  /*4b60*/  UIMAD.WIDE.U32 UR8, UR9, UR10, UR8 ;  /* 0x0000000a090872a5 */ /* 0x000fe4000f8e0008 */
[----:B------:R-:W-:Y:S02]  /*4b70*/  UIMAD.WIDE.U32 UR42, UR7, UR5, UR6 ;  /* 0x00000005072a72a5 */ /* 0x000fe4000f8e0006 */
[----:B------:R-:W-:Y:S02]  /*4b80*/  UISETP.NE.AND UP0, UPT, UR29, URZ, UPT ;  /* 0x000000ff1d00728c */ /* 0x000fe4000bf05270 */
[----:B------:R-:W-:-:S03]  /*4b90*/  UISETP.NE.AND UP6, UPT, UR27, URZ, UPT ;  /* 0x000000ff1b00728c */ /* 0x000fc6000bfc5270 */
[----:B------:R-:W-:Y:S01]  /*4ba0*/  UMOV UR42, UR43 ;  /* 0x0000002b002a7c82 */ /* 0x000fe20008000000 */
[----:B-1----:R-:W-:-:S07]  /*4bb0*/  UMOV UR43, UR9 ;  /* 0x00000009002b7c82 */ /* 0x002fce0008000000 */
.L_x_70:
[----:B------:R-:W-:Y:S04]  /*4bc0*/  SHF.L.U32 R3, R9, 0x1f, RZ ;  /* 0x0000001f09037819 */ /* 0x000fe800000006ff */
[----:B-1----:R-:W1:Y:S02]  /*4bd0*/  SYNCS.PHASECHK.TRANS64.TRYWAIT P0, [UR20+0x90], R3 ;  /* 0x00009003ff0075a7 */ /* 0x002e640008001114 */
[----:B-1----:R-:W-:Y:S05]  /*4be0*/  @!P0 BRA `(.L_x_60) ;  /* 0x0000005400908947 */ /* 0x002fea0003800000 */
.L_x_147:
[----:B------:R-:W2:Y:S01]  /*4bf0*/  LDS.128 R4, [UR20+0xd0] ;  /* 0x0000d014ff047984 */ /* 0x000ea20008000c00 */
[----:B------:R-:W-:Y:S01]  /*4c00*/  UISETP.GE.AND UP0, UPT, UR39, 0x1, UPT ;  /* 0x000000012700788c */ /* 0x000fe2000bf06270 */
[----:B------:R-:W-:Y:S01]  /*4c10*/  @!PT LDS RZ, [RZ] ;  /* 0x00000000fffff984 */ /* 0x000fe20000000800 */
[----:B------:R-:W-:Y:S01]  /*4c20*/  @!PT LDS RZ, [RZ] ;  /* 0x00000000fffff984 */ /* 0x000fe20000000800 */
[----:B------:R-:W-:Y:S01]  /*4c30*/  @!PT LDS RZ, [RZ] ;  /* 0x00000000fffff984 */ /* 0x000fe20000000800 */
[----:B------:R-:W-:Y:S01]  /*4c40*/  @!PT LDS RZ, [RZ] ;  /* 0x00000000fffff984 */ /* 0x000fe20000000800 */
[----:B------:R3:W-:Y:S06]  /*4c50*/  MEMBAR.ALL.CTA ;  /* 0x0000000000007992 */ /* 0x0007ec0000008000 */
[----:B---3--:R-:W3:Y:S02]  /*4c60*/  FENCE.VIEW.ASYNC.S ;  /* 0x00000000000073c6 */ /* 0x008ee40000000000 */
[----:B---3--:R-:W-:Y:S01]  /*4c70*/  SYNCS.ARRIVE.TRANS64.RED.A1T0 RZ, [UR48], RZ ;  /* 0x000000ffffff79a7 */ /* 0x008fe20008100430 */
[----:B--2---:R-:W-:Y:S11]  /*4c80*/  LOP3.LUT P0, RZ, R6, 0x1, RZ, 0xc0, !PT ;  /* 0x0000000106ff7812 */ /* 0x004ff6000780c0ff */
[----:B------:R-:W-:Y:S02]  /*4c90*/  @!UPT UIADD3 URZ, UPT, UPT, URZ, URZ, URZ ;  /* 0x000000fffffff290 */ /* 0x000fe4000fffe0ff */
[----:B------:R-:W-:Y:S01]  /*4ca0*/  VOTEU.ANY UP3, P0 ;  /* 0x0000000000ff7886 */ /* 0x000fe20000060100 */
[----:B------:R-:W-:Y:S11]  /*4cb0*/  PLOP3.LUT P0, PT, PT, PT, UP3, 0x80, 0x8 ;  /* 0x000000000008781c */ /* 0x000ff60003f0f038 */
[----:B------:R-:W-:Y:S02]  /*4cc0*/  @!UPT UIADD3 URZ, UPT, UPT, URZ, URZ, URZ ;  /* 0x000000fffffff290 */ /* 0x000fe4000fffe0ff */
[----:B-1----:R-:W-:Y:S02]  /*4cd0*/  @P0 MOV R3, R4 ;  /* 0x0000000400030202 */ /* 0x002fe40000000f00 */
[----:B------:R-:W-:Y:S02]  /*4ce0*/  @P0 LOP3.LUT R0, R5, 0xffff, RZ, 0xc0, !PT ;  /* 0x0000ffff05000812 */ /* 0x000fe400078ec0ff */
[----:B------:R-:W-:Y:S02]  /*4cf0*/  @P0 R2UR UR5, R3 ;  /* 0x00000000030502ca */ /* 0x000fe400000e0000 */
[----:B------:R-:W-:Y:S11]  /*4d00*/  @P0 R2UR UR4, R0 ;  /* 0x00000000000402ca */ /* 0x000ff600000e0000 */
[----:B------:R-:W-:Y:S02]  /*4d10*/  @UP3 UMOV UR16, UR5 ;  /* 0x0000000500103c82 */ /* 0x000fe40008000000 */
[----:B------:R-:W-:Y:S01]  /*4d20*/  @UP3 UMOV UR15, UR4 ;  /* 0x00000004000f3c82 */ /* 0x000fe20008000000 */
[----:B------:R-:W-:Y:S05]  /*4d30*/  BRA.U !UP0, `(.L_x_61) ;  /* 0x0000000108c07547 */ /* 0x000fea000b800000 */
[----:B------:R-:W-:Y:S02]  /*4d40*/  UIMAD.WIDE.U32 UR8, UR15, UR35, URZ ;  /* 0x000000230f0872a5 */ /* 0x000fe4000f8e00ff */
[----:B------:R-:W-:Y:S02]  /*4d50*/  UP2UR UR14, UPR, URZ, 0x4 ;  /* 0x00000004ff0e7883 */ /* 0x000fe40008000000 */
[----:B------:R-:W-:Y:S02]  /*4d60*/  UISETP.NE.AND UP2, UPT, UR34, 0x1, UPT ;  /* 0x000000012200788c */ /* 0x000fe4000bf45270 */
[----:B------:R-:W-:Y:S02]  /*4d70*/  UIMAD.WIDE.U32 UR10, UR16, UR32, URZ ;  /* 0x00000020100a72a5 */ /* 0x000fe4000f8e00ff */
[----:B------:R-:W-:Y:S02]  /*4d80*/  USEL UR4, UR40, UR44, !UP2 ;  /* 0x0000002c28047287 */ /* 0x000fe4000d000000 */
[----:B------:R-:W-:Y:S02]  /*4d90*/  UISETP.NE.AND UP0, UPT, UR17, 0x1, UPT ;  /* 0x000000011100788c */ /* 0x000fe4000bf05270 */
[----:B------:R-:W-:Y:S02]  /*4da0*/  UP2UR UR24, UPR, URZ, 0x2 ;  /* 0x00000002ff187883 */ /* 0x000fe40008000000 */
[----:B------:R-:W-:Y:S02]  /*4db0*/  UISETP.NE.AND UP1, UPT, UR39, 0x1, UPT ;  /* 0x000000012700788c */ /* 0x000fe4000bf25270 */
[----:B------:R-:W-:Y:S02]  /*4dc0*/  UIMAD.WIDE.U32 UR12, UR4, UR18, URZ ;  /* 0x00000012040c72a5 */ /* 0x000fe4000f8e00ff */
[----:B------:R-:W-:Y:S01]  /*4dd0*/  USEL UR7, UR41, UR45, !UP0 ;  /* 0x0000002d29077287 */ /* 0x000fe2000c000000 */
[----:B------:R-:W-:Y:S02]  /*4de0*/  UMOV UR5, UR9 ;  /* 0x0000000900057c82 */ /* 0x000fe40008000000 */
[----:B------:R-:W-:Y:S02]  /*4df0*/  USHF.R.U32.HI UR6, URZ, UR58, UR5 ;  /* 0x0000003aff067299 */ /* 0x000fe40008011605 */
[----:B------:R-:W-:Y:S02]  /*4e00*/  UIMAD.WIDE.U32 UR22, UR7, UR18, URZ ;  /* 0x00000012071672a5 */ /* 0x000fe4000f8e00ff */
[----:B------:R-:W-:Y:S02]  /*4e10*/  USEL UR6, UR15, UR6, !UP2 ;  /* 0x000000060f067287 */ /* 0x000fe4000d000000 */
[----:B------:R-:W-:Y:S01]  /*4e20*/  UISETP.NE.AND UP2, UPT, UR14, URZ, UPT ;  /* 0x000000ff0e00728c */ /* 0x000fe2000bf45270 */
[----:B------:R-:W-:Y:S01]  /*4e30*/  UMOV UR5, UR11 ;  /* 0x0000000b00057c82 */ /* 0x000fe20008000000 */
[----:B------:R-:W-:Y:S02]  /*4e40*/  UIMAD.WIDE.U32 UR10, UR6, UR18, URZ ;  /* 0x00000012060a72a5 */ /* 0x000fe4000f8e00ff */
[----:B------:R-:W-:Y:S03]  /*4e50*/  USHF.R.U32.HI UR8, URZ, UR33, UR5 ;  /* 0x00000021ff087299 */ /* 0x000fe60008011605 */
[----:B------:R-:W-:Y:S02]  /*4e60*/  UMOV UR5, UR13 ;  /* 0x0000000d00057c82 */ /* 0x000fe40008000000 */
[----:B------:R-:W-:Y:S03]  /*4e70*/  @UP1 USHF.R.U32.HI UR4, URZ, UR19, UR5 ;  /* 0x00000013ff041299 */ /* 0x000fe60008011605 */
[----:B------:R-:W-:Y:S01]  /*4e80*/  UMOV UR5, UR23 ;  /* 0x0000001700057c82 */ /* 0x000fe20008000000 */
[----:B------:R-:W-:Y:S02]  /*4e90*/  UIMAD UR4, UR39, UR4, URZ ;  /* 0x00000004270472a4 */ /* 0x000fe4000f8e02ff */
[----:B------:R-:W-:Y:S02]  /*4ea0*/  @UP1 USHF.R.U32.HI UR7, URZ, UR19, UR5 ;  /* 0x00000013ff071299 */ /* 0x000fe40008011605 */
[----:B------:R-:W-:Y:S02]  /*4eb0*/  USEL UR5, UR16, UR8, !UP0 ;  /* 0x0000000810057287 */ /* 0x000fe4000c000000 */
[----:B------:R-:W-:Y:S02]  /*4ec0*/  UIMAD UR8, UR39, UR7, URZ ;  /* 0x00000007270872a4 */ /* 0x000fe4000f8e02ff */
[----:B------:R-:W-:Y:S03]  /*4ed0*/  UISETP.GE.AND UP0, UPT, UR6, UR4, UPT ;  /* 0x000000040600728c */ /* 0x000fe6000bf06270 */
[----:B------:R-:W-:Y:S01]  /*4ee0*/  UMOV UR4, UR11 ;  /* 0x0000000b00047c82 */ /* 0x000fe20008000000 */
[----:B------:R-:W-:Y:S02]  /*4ef0*/  UISETP.GE.OR UP0, UPT, UR5, UR8, UP0 ;  /* 0x000000080500728c */ /* 0x000fe40008706670 */
[----:B------:R-:W-:Y:S02]  /*4f00*/  USHF.R.U32.HI UR4, URZ, UR19, UR4 ;  /* 0x00000013ff047299 */ /* 0x000fe40008011604 */
[----:B------:R-:W-:Y:S02]  /*4f10*/  UIMAD.WIDE.U32 UR8, UR5, UR18, URZ ;  /* 0x00000012050872a5 */ /* 0x000fe4000f8e00ff */
[----:B------:R-:W-:Y:S04]  /*4f20*/  USEL UR10, UR6, UR4, !UP1 ;  /* 0x00000004060a7287 */ /* 0x000fe8000c800000 */
[----:B------:R-:W-:Y:S01]  /*4f30*/  UIADD3 UR11, UPT, UPT, -UR10, URZ, URZ ;  /* 0x000000ff0a0b7290 */ /* 0x000fe2000fffe1ff */
[----:B------:R-:W-:Y:S02]  /*4f40*/  @!UP0 UMOV UR4, UR9 ;  /* 0x0000000900048c82 */ /* 0x000fe40008000000 */
[----:B------:R-:W-:Y:S02]  /*4f50*/  @!UP0 USHF.R.U32.HI UR4, URZ, UR19, UR4 ;  /* 0x00000013ff048299 */ /* 0x000fe40008011604 */
[----:B------:R-:W-:Y:S02]  /*4f60*/  UIMAD UR8, UR39, UR11, UR6 ;  /* 0x0000000b270872a4 */ /* 0x000fe4000f8e0206 */
[----:B------:R-:W-:Y:S02]  /*4f70*/  @!UP0 USEL UR4, UR5, UR4, !UP1 ;  /* 0x0000000405048287 */ /* 0x000fe4000c800000 */
[----:B------:R-:W-:Y:S02]  /*4f80*/  UISETP.NE.AND UP1, UPT, UR24, URZ, UPT ;  /* 0x000000ff1800728c */ /* 0x000fe4000bf25270 */
[----:B------:R-:W-:Y:S02]  /*4f90*/  @!UP0 UIMAD UR8, UR7, UR8, UR4 ;  /* 0x00000008070882a4 */ /* 0x000fe4000f8e0204 */
[----:B------:R-:W-:Y:S02]  /*4fa0*/  @!UP0 UIADD3 UR9, UPT, UPT, UR10, -UR4, URZ ;  /* 0x800000040a098290 */ /* 0x000fe4000fffe0ff */
[----:B------:R-:W-:Y:S02]  /*4fb0*/  UIADD3 UR4, UPT, UPT, -UR5, URZ, URZ ;  /* 0x000000ff05047290 */ /* 0x000fe4000fffe1ff */
[----:B------:R-:W-:Y:S02]  /*4fc0*/  UIADD3 UR7, UPT, UPT, -UR6, URZ, URZ ;  /* 0x000000ff06077290 */ /* 0x000fe4000fffe1ff */
[----:B------:R-:W-:Y:S02]  /*4fd0*/  @!UP0 UIMAD UR6, UR9, UR39, UR5 ;  /* 0x00000027090682a4 */ /* 0x000fe4000f8e0205 */
[----:B------:R-:W-:Y:S02]  /*4fe0*/  UIMAD UR16, UR17, UR4, UR16 ;  /* 0x00000004111072a4 */ /* 0x000fe4000f8e0210 */
[----:B------:R-:W-:Y:S01]  /*4ff0*/  UIMAD UR15, UR34, UR7, UR15 ;  /* 0x00000007220f72a4 */ /* 0x000fe2000f8e020f */
[----:B------:R-:W-:Y:S02]  /*5000*/  @!UP0 UMOV UR5, UR8 ;  /* 0x0000000800058c82 */ /* 0x000fe40008000000 */
[----:B------:R-:W-:Y:S02]  /*5010*/  UIMAD UR16, UR5, UR17, UR16 ;  /* 0x00000011051072a4 */ /* 0x000fe4000f8e0210 */
[----:B------:R-:W-:Y:S11]  /*5020*/  UIMAD UR15, UR6, UR34, UR15 ;  /* 0x00000022060f72a4 */ /* 0x000ff6000f8e020f */
[----:B------:R-:W-:Y:S01]  /*5030*/  @!UPT UIADD3 URZ, UPT, UPT, URZ, URZ, URZ ;  /* 0x000000fffffff290 */ /* 0x000fe2000fffe0ff */
.L_x_61:
[----:B------:R-:W1:Y:S01]  /*5040*/  @!UP4 LDCU.128 UR8, c[0x0][0xc10] ;  /* 0x00018200ff08c7ac */ /* 0x000e620008000c00 */
[----:B------:R-:W-:Y:S04]  /*5050*/  MOV R0, UR21 ;  /* 0x0000001500007c02 */ /* 0x000fe80008000f00 */
[----:B------:R-:W-:Y:S01]  /*5060*/  IABS R0, R0 ;  /* 0x0000000000007213 */ /* 0x000fe20000000000 */
[----:B------:R-:W2:Y:S01]  /*5070*/  @!UP4 LDCU UR5, c[0x0][0xc0c] ;  /* 0x00018180ff05c7ac */ /* 0x000ea20008000800 */
[----:B-1----:R-:W-:Y:S07]  /*5080*/  UIMAD.WIDE.U32 UR6, UR16, UR8, URZ ;  /* 0x00000008100672a5 */ /* 0x002fee000f8e00ff */
[----:B------:R-:W-:Y:S01]  /*5090*/  @!UP4 UMOV UR4, UR7 ;  /* 0x000000070004cc82 */ /* 0x000fe20008000000 */
[----:B--2---:R-:W-:Y:S02]  /*50a0*/  @!UP4 UISETP.NE.AND UP0, UPT, UR5, 0x1, UPT ;  /* 0x000000010500c88c */ /* 0x004fe4000bf05270 */
[----:B------:R-:W-:Y:S02]  /*50b0*/  @!UP4 USHF.R.U32.HI UR4, URZ, UR9, UR4 ;  /* 0x00000009ff04c299 */ /* 0x000fe40008011604 */
[----:B------:R-:W-:Y:S02]  /*50c0*/  UIMAD.WIDE.U32 UR6, UR15, UR11, URZ ;  /* 0x0000000b0f0672a5 */ /* 0x000fe4000f8e00ff */
[----:B------:R-:W-:Y:S02]  /*50d0*/  @!UP4 USEL UR8, UR16, UR4, !UP0 ;  /* 0x000000041008c287 */ /* 0x000fe4000c000000 */
[----:B------:R-:W-:Y:S03]  /*50e0*/  @!UP4 UISETP.NE.AND UP0, UPT, UR10, 0x1, UPT ;  /* 0x000000010a00c88c */ /* 0x000fe6000bf05270 */
[----:B------:R-:W-:Y:S02]  /*50f0*/  @!UP4 UMOV UR6, UR7 ;  /* 0x000000070006cc82 */ /* 0x000fe40008000000 */
[----:B------:R-:W1:Y:S02]  /*5100*/  @!UP4 LDCU UR4, c[0x0][0xc20] ;  /* 0x00018400ff04c7ac */ /* 0x000e640008000800 */
[----:B-1----:R-:W-:Y:S04]  /*5110*/  @!UP4 USHF.R.U32.HI UR6, URZ, UR4, UR6 ;  /* 0x00000004ff06c299 */ /* 0x002fe80008011606 */
[----:B------:R-:W-:Y:S04]  /*5120*/  @!UP4 USEL UR6, UR15, UR6, !UP0 ;  /* 0x000000060f06c287 */ /* 0x000fe8000c000000 */
[----:B------:R-:W-:Y:S02]  /*5130*/  @!UP4 UIADD3 UR4, UPT, UPT, -UR8, UR6, URZ ;  /* 0x000000060804c290 */ /* 0x000fe4000fffe1ff */
[----:B------:R-:W-:Y:S02]  /*5140*/  @!UP4 UIADD3 UR6, UPT, UPT, UR8, -UR6, URZ ;  /* 0x800000060806c290 */ /* 0x000fe4000fffe0ff */
[----:B------:R-:W-:Y:S02]  /*5150*/  @!UP4 UIMAD UR16, UR4, UR5, UR16 ;  /* 0x000000050410c2a4 */ /* 0x000fe4000f8e0210 */
[----:B------:R-:W-:Y:S01]  /*5160*/  @!UP4 UIMAD UR15, UR6, UR10, UR15 ;  /* 0x0000000a060fc2a4 */ /* 0x000fe2000f8e020f */
[----:B------:R-:W-:Y:S11]  /*5170*/  BRA.U UP2, `(.L_x_62) ;  /* 0x0000000102107547 */ /* 0x000ff6000b800000 */
[----:B------:R-:W-:Y:S04]  /*5180*/  MOV R8, UR56 ;  /* 0x0000003800087c02 */ /* 0x000fe80008000f00 */
[----:B------:R-:W-:Y:S04]  /*5190*/  SHF.L.U32 R8, R8, 0x1f, RZ ;  /* 0x0000001f08087819 */ /* 0x000fe800000006ff */
[----:B------:R-:W1:Y:S02]  /*51a0*/  SYNCS.PHASECHK.TRANS64.TRYWAIT P1, [UR20+0x88], R8 ;  /* 0x00008808ff0075a7 */ /* 0x000e640008021114 */
[----:B-1----:R-:W-:Y:S05]  /*51b0*/  @!P1 BRA `(.L_x_63) ;  /* 0x0000005000349947 */ /* 0x002fea0003800000 */
.L_x_62:
[----:B------:R-:W-:Y:S01]  /*51c0*/  UISETP.NE.AND UP2, UPT, UR57, URZ, UPT ;  /* 0x000000ff3900728c */ /* 0x000fe2000bf45270 */
[----:B------:R-:W-:Y:S01]  /*51d0*/  R2UR UR4, R0 ;  /* 0x00000000000472ca */ /* 0x000fe200000e0000 */
[----:B------:R-:W-:Y:S01]  /*51e0*/  USHF.L.U32 UR11, UR28, 0x7, URZ ;  /* 0x000000071c0b7899 */ /* 0x000fe200080006ff */
[----:B-1----:R-:W-:Y:S05]  /*51f0*/  IMAD.U32 R8, RZ, RZ, UR29 ;  /* 0x0000001dff087e24 */ /* 0x002fea000f8e00ff */
[----:B------:R-:W-:Y:S04]  /*5200*/  IABS R8, R8 ;  /* 0x0000000800087213 */ /* 0x000fe80000000000 */
[----:B------:R-:W1:Y:S02]  /*5210*/  I2F.RP R12, R8 ;  /* 0x00000008000c7306 */ /* 0x000e640000209400 */
[----:B------:R-:W-:Y:S07]  /*5220*/  UIMAD.WIDE.U32 UR6, UR43, UR4, URZ ;  /* 0x000000042b0672a5 */ /* 0x000fee000f8e00ff */
[----:B------:R-:W-:Y:S02]  /*5230*/  UMOV UR12, UR7 ;  /* 0x00000007000c7c82 */ /* 0x000fe40008000000 */
[----:B------:R-:W-:Y:S04]  /*5240*/  UIMAD UR4, UR12, UR50, UR4 ;  /* 0x000000320c0472a4 */ /* 0x000fe8000f8e0204 */
[----:B------:R-:W-:Y:S01]  /*5250*/  UISETP.GT.U32.AND UP0, UPT, UR26, UR4, UPT ;  /* 0x000000041a00728c */ /* 0x000fe2000bf04070 */
[----:B-1----:R-:W1:Y:S10]  /*5260*/  MUFU.RCP R12, R12 ;  /* 0x0000000c000c7308 */ /* 0x002e740000001000 */
[----:B------:R-:W-:Y:S02]  /*5270*/  @!UP0 UIADD3 UR4, UPT, UPT, UR4, -UR26, URZ ;  /* 0x8000001a04048290 */ /* 0x000fe4000fffe0ff */
[----:B------:R-:W-:Y:S02]  /*5280*/  @!UP0 UIADD3 UR12, UPT, UPT, UR12, 0x1, URZ ;  /* 0x000000010c0c8890 */ /* 0x000fe4000fffe0ff */
[----:B------:R-:W-:Y:S02]  /*5290*/  UISETP.GE.U32.AND UP0, UPT, UR4, UR26, UPT ;  /* 0x0000001a0400728c */ /* 0x000fe4000bf06070 */
[----:B------:R-:W-:Y:S01]  /*52a0*/  ULOP3.LUT UR4, UR21, UR27, URZ, 0x3c, !UPT ;  /* 0x0000001b15047292 */ /* 0x000fe2000f8e3cff */
[----:B-1----:R-:W-:Y:S04]  /*52b0*/  VIADD R12, R12, 0xffffffe ;  /* 0x0ffffffe0c0c7836 */ /* 0x002fe80000000000 */
[----:B------:R-:W1:Y:S04]  /*52c0*/  F2I.FTZ.U32.TRUNC.NTZ R13, R12 ;  /* 0x0000000c000d7305 */ /* 0x000e68000021f000 */
[----:B------:R-:W-:Y:S02]  /*52d0*/  @UP0 UIADD3 UR12, UPT, UPT, UR12, 0x1, URZ ;  /* 0x000000010c0c0890 */ /* 0x000fe4000fffe0ff */
[----:B------:R-:W-:Y:S01]  /*52e0*/  UISETP.GE.AND UP0, UPT, UR4, URZ, UPT ;  /* 0x000000ff0400728c */ /* 0x000fe2000bf06270 */
[----:B-1----:R-:W-:Y:S01]  /*52f0*/  IADD3 R3, PT, PT, RZ, -R13, RZ ;  /* 0x8000000dff037210 */ /* 0x002fe20007ffe0ff */
[----:B------:R-:W-:Y:S09]  /*5300*/  IMAD.MOV.U32 R12, RZ, RZ, RZ ;  /* 0x000000ffff0c7224 */ /* 0x000ff200078e00ff */
[----:B------:R-:W-:Y:S02]  /*5310*/  @!UP0 UIADD3 UR12, UPT, UPT, -UR12, URZ, URZ ;  /* 0x000000ff0c0c8290 */ /* 0x000fe4000fffe1ff */
[----:B------:R-:W-:Y:S01]  /*5320*/  @!UP6 ULOP3.LUT UR12, URZ, UR27, URZ, 0x33, !UPT ;  /* 0x0000001bff0ce292 */ /* 0x000fe2000f8e33ff */
[----:B------:R-:W-:Y:S04]  /*5330*/  IMAD R3, R3, R8, RZ ;  /* 0x0000000803037224 */ /* 0x000fe800078e02ff */
[----:B------:R-:W-:Y:S04]  /*5340*/  IMAD.HI.U32 R13, R13, R3, R12 ;  /* 0x000000030d0d7227 */ /* 0x000fe800078e000c */
[----:B------:R-:W-:Y:S05]  /*5350*/  IMAD.U32 R0, RZ, RZ, UR12 ;  /* 0x0000000cff007e24 */ /* 0x000fea000f8e00ff */
[----:B------:R-:W-:Y:S04]  /*5360*/  IABS R0, R0 ;  /* 0x0000000000007213 */ /* 0x000fe80000000000 */
[----:B------:R-:W-:Y:S11]  /*5370*/  R2UR UR4, R0 ;  /* 0x00000000000472ca */ /* 0x000ff600000e0000 */
[----:B------:R-:W-:Y:S02]  /*5380*/  @!UPT UIADD3 URZ, UPT, UPT, URZ, URZ, URZ ;  /* 0x000000fffffff290 */ /* 0x000fe4000fffe0ff */
[----:B------:R-:W-:Y:S07]  /*5390*/  UIMAD.WIDE.U32 UR6, UR42, UR4, URZ ;  /* 0x000000042a0672a5 */ /* 0x000fee000f8e00ff */
[----:B------:R-:W-:Y:S02]  /*53a0*/  UMOV UR13, UR7 ;  /* 0x00000007000d7c82 */ /* 0x000fe40008000000 */
[----:B------:R-:W-:Y:S04]  /*53b0*/  UIADD3 UR5, UPT, UPT, -UR13, URZ, URZ ;  /* 0x000000ff0d057290 */ /* 0x000fe8000fffe1ff */
[----:B------:R-:W-:Y:S04]  /*53c0*/  UIMAD UR4, UR25, UR5, UR4 ;  /* 0x00000005190472a4 */ /* 0x000fe8000f8e0204 */
[----:B------:R-:W-:Y:S11]  /*53d0*/  UISETP.GT.U32.AND UP0, UPT, UR25, UR4, UPT ;  /* 0x000000041900728c */ /* 0x000ff6000bf04070 */
[----:B------:R-:W-:Y:S02]  /*53e0*/  @!UP0 UIADD3 UR4, UPT, UPT, UR4, -UR25, URZ ;  /* 0x8000001904048290 */ /* 0x000fe4000fffe0ff */
[----:B------:R-:W-:Y:S02]  /*53f0*/  @!UP0 UIADD3 UR13, UPT, UPT, UR13, 0x1, URZ ;  /* 0x000000010d0d8890 */ /* 0x000fe4000fffe0ff */
[----:B------:R-:W-:Y:S02]  /*5400*/  UISETP.GE.U32.AND UP0, UPT, UR4, UR25, UPT ;  /* 0x000000190400728c */ /* 0x000fe4000bf06070 */
[----:B------:R-:W-:Y:S09]  /*5410*/  ULOP3.LUT UR4, UR12, UR57, URZ, 0x3c, !UPT ;  /* 0x000000390c047292 */ /* 0x000ff2000f8e3cff */
[----:B------:R-:W-:Y:S02]  /*5420*/  @UP0 UIADD3 UR13, UPT, UPT, UR13, 0x1, URZ ;  /* 0x000000010d0d0890 */ /* 0x000fe4000fffe0ff */
[----:B------:R-:W-:Y:S11]  /*5430*/  UISETP.GE.AND UP0, UPT, UR4, URZ, UPT ;  /* 0x000000ff0400728c */ /* 0x000ff6000bf06270 */
[----:B------:R-:W-:Y:S02]  /*5440*/  @!UP0 UIADD3 UR13, UPT, UPT, -UR13, URZ, URZ ;  /* 0x000000ff0d0d8290 */ /* 0x000fe4000fffe1ff */
[----:B------:R-:W-:Y:S02]  /*5450*/  @!UP2 ULOP3.LUT UR13, URZ, UR57, URZ, 0x33, !UPT ;  /* 0x00000039ff0da292 */ /* 0x000fe4000f8e33ff */
[----:B------:R-:W-:Y:S02]  /*5460*/  UISETP.NE.AND UP2, UPT, UR29, URZ, UPT ;  /* 0x000000ff1d00728c */ /* 0x000fe4000bf45270 */
[----:B------:R-:W-:Y:S02]  /*5470*/  ULOP3.LUT UR4, UR13, UR29, URZ, 0x3c, !UPT ;  /* 0x0000001d0d047292 */ /* 0x000fe4000f8e3cff */
[----:B------:R-:W-:Y:S01]  /*5480*/  UIADD3 UR5, UPT, UPT, -UR13, URZ, URZ ;  /* 0x000000ff0d057290 */ /* 0x000fe2000fffe1ff */
[----:B------:R-:W-:Y:S01]  /*5490*/  IMAD.U32 R0, RZ, RZ, UR13 ;  /* 0x0000000dff007e24 */ /* 0x000fe2000f8e00ff */
[----:B------:R-:W-:Y:S02]  /*54a0*/  UISETP.GE.AND UP0, UPT, UR4, URZ, UPT ;  /* 0x000000ff0400728c */ /* 0x000fe4000bf06270 */
[----:B------:R-:W-:Y:S02]  /*54b0*/  UIADD3 UR4, UPT, UPT, -UR12, URZ, URZ ;  /* 0x000000ff0c047290 */ /* 0x000fe4000fffe1ff */
[----:B------:R-:W-:Y:S01]  /*54c0*/  IABS R0, R0 ;  /* 0x0000000000007213 */ /* 0x000fe20000000000 */
[----:B------:R-:W-:Y:S02]  /*54d0*/  UIMAD UR12, UR57, UR5, UR12 ;  /* 0x00000005390c72a4 */ /* 0x000fe4000f8e020c */
[----:B------:R-:W-:Y:S02]  /*54e0*/  UIMAD UR4, UR27, UR4, UR21 ;  /* 0x000000041b0472a4 */ /* 0x000fe4000f8e0215 */
[----:B------:R-:W-:Y:S02]  /*54f0*/  IMAD.HI.U32 R13, R13, R0, RZ ;  /* 0x000000000d0d7227 */ /* 0x000fe400078e00ff */
[----:B------:R-:W-:Y:S03]  /*5500*/  USHF.L.U32 UR4, UR4, 0x6, URZ ;  /* 0x0000000604047899 */ /* 0x000fe600080006ff */
[C---:B------:R-:W-:Y:S05]  /*5510*/  IADD3 R3, PT, PT, -R13.reuse, RZ, RZ ;  /* 0x000000ff0d037210 */ /* 0x040fea0007ffe1ff */
[C---:B------:R-:W-:Y:S05]  /*5520*/  IMAD R0, R8.reuse, R3, R0 ;  /* 0x0000000308007224 */ /* 0x040fea00078e0200 */
[----:B------:R-:W-:Y:S11]  /*5530*/  ISETP.GT.U32.AND P1, PT, R8, R0, PT ;  /* 0x000000000800720c */ /* 0x000ff60003f24070 */
[----:B------:R-:W-:Y:S02]  /*5540*/  @!UPT UIADD3 URZ, UPT, UPT, URZ, URZ, URZ ;  /* 0x000000fffffff290 */ /* 0x000fe4000fffe0ff */
[----:B------:R-:W-:Y:S02]  /*5550*/  @!P1 IMAD.IADD R0, R0, 0x1, -R8 ;  /* 0x0000000100009824 */ /* 0x000fe400078e0a08 */
[----:B------:R-:W-:Y:S01]  /*5560*/  @!P1 VIADD R13, R13, 0x1 ;  /* 0x000000010d0d9836 */ /* 0x000fe20000000000 */
[----:B------:R-:W-:Y:S02]  /*5570*/  ISETP.NE.U32.AND P1, PT, RZ, UR30, PT ;  /* 0x0000001eff007c0c */ /* 0x000fe4000bf25070 */
[----:B------:R-:W-:Y:S02]  /*5580*/  ISETP.GE.U32.AND P2, PT, R0, R8, PT ;  /* 0x000000080000720c */ /* 0x000fe40003f46070 */
[----:B------:R-:W-:Y:S02]  /*5590*/  ISETP.NE.AND.EX P1, PT, RZ, UR31, PT, P1 ;  /* 0x0000001fff007c0c */ /* 0x000fe4000bf25310 */
[----:B------:R-:W-:Y:S09]  /*55a0*/  SHF.L.U32 R8, R10, 0x1f, RZ ;  /* 0x0000001f0a087819 */ /* 0x000ff200000006ff */
[----:B------:R-:W-:Y:S04]  /*55b0*/  @P2 IADD3 R13, PT, PT, R13, 0x1, RZ ;  /* 0x000000010d0d2810 */ /* 0x000fe80007ffe0ff */
[----:B------:R-:W-:Y:S11]  /*55c0*/  R2UR UR14, R13 ;  /* 0x000000000d0e72ca */ /* 0x000ff600000e0000 */
[----:B------:R-:W-:Y:S02]  /*55d0*/  @!UPT UIADD3 URZ, UPT, UPT, URZ, URZ, URZ ;  /* 0x000000fffffff290 */ /* 0x000fe4000fffe0ff */
[----:B------:R-:W-:Y:S02]  /*55e0*/  @!UP0 UIADD3 UR14, UPT, UPT, -UR14, URZ, URZ ;  /* 0x000000ff0e0e8290 */ /* 0x000fe4000fffe1ff */
[----:B------:R-:W-:Y:S04]  /*55f0*/  @!UP2 ULOP3.LUT UR14, URZ, UR29, URZ, 0x33, !UPT ;  /* 0x0000001dff0ea292 */ /* 0x000fe8000f8e33ff */
[----:B------:R-:W-:Y:S04]  /*5600*/  UIADD3 UR6, UPT, UPT, -UR14, URZ, URZ ;  /* 0x000000ff0e067290 */ /* 0x000fe8000fffe1ff */
[----:B------:R-:W-:Y:S01]  /*5610*/  UIMAD UR13, UR29, UR6, UR13 ;  /* 0x000000061d0d72a4 */ /* 0x000fe2000f8e020d */
[----:B------:R-:W-:Y:S11]  /*5620*/  BRA.U !UP5, `(.L_x_64) ;  /* 0x000000010d387547 */ /* 0x000ff6000b800000 */
[----:B------:R-:W-:Y:S01]  /*5630*/  UISETP.NE.AND UP1, UPT, UR55, URZ, UPT ;  /* 0x000000ff3700728c */ /* 0x000fe2000bf25270 */
[----:B------:R-:W-:Y:S01]  /*5640*/  HFMA2 R0, -RZ, RZ, 0, 5.9604644775390625e-08 ;  /* 0x00000001ff007431 */ /* 0x000fe200000001ff */
[----:B------:R-:W1:Y:S01]  /*5650*/  LDCU.64 UR8, c[0x0][0x358] ;  /* 0x00006b00ff0877ac */ /* 0x000e620008000a00 */
[----:B------:R-:W-:Y:S03]  /*5660*/  IMAD.MOV.U32 R61, RZ, RZ, 0x1 ;  /* 0x00000001ff3d7424 */ /* 0x000fe600078e00ff */
[----:B------:R-:W-:Y:S05]  /*5670*/  PLOP3.LUT P2, PT, PT, PT, UP1, 0x80, 0x8 ;  /* 0x000000000008781c */ /* 0x000fea0003f4f018 */
[----:B------:R-:W2:Y:S01]  /*5680*/  @UP1 LDCU.64 UR6, c[0x0][0x988] ;  /* 0x00013100ff0617ac */ /* 0x000ea20008000a00 */
[----:B------:R-:W-:Y:S07]  /*5690*/  @UP1 UIMAD UR5, UR49, UR30, URZ ;  /* 0x0000001e310512a4 */ /* 0x000fee000f8e02ff */
[----:B------:R-:W-:Y:S01]  /*56a0*/  @!P2 PRMT R61, R0, 0x7610, R61 ;  /* 0x00007610003da816 */ /* 0x000fe2000000003d */
[----:B--2---:R-:W-:Y:S03]  /*56b0*/  @UP1 UIMAD.WIDE UR6, UR5, 0x4, UR6 ;  /* 0x00000004050618a5 */ /* 0x004fe6000f8e0206 */
[----:B------:R-:W2:Y:S03]  /*56c0*/  @!UP1 LDCU UR5, c[0x0][0x980] ;  /* 0x00013000ff0597ac */ /* 0x000ea60008000800 */
[----:B------:R-:W-:Y:S01]  /*56d0*/  IMAD.U32 R12, RZ, RZ, UR6 ;  /* 0x00000006ff0c7e24 */ /* 0x000fe2000f8e00ff */
[----:B------:R-:W-:Y:S05]  /*56e0*/  MOV R13, UR7 ;  /* 0x00000007000d7c02 */ /* 0x000fea0008000f00 */
[----:B-1---5:R1:W5:Y:S02]  /*56f0*/  @P2 LDG.E R27, desc[UR8][R12.64] ;  /* 0x000000080c1b2981 */ /* 0x022364000c1e1900 */
[----:B-12---:R-:W-:Y:S07]  /*5700*/  @!P2 IMAD.U32 R27, RZ, RZ, UR5 ;  /* 0x00000005ff1bae24 */ /* 0x006fee000f8e00ff */
.L_x_64:
[----:B-----5:R-:W-:Y:S01]  /*5710*/  @!P1 FSETP.EQ.AND P3, PT, R27, RZ, PT ;  /* 0x000000ff1b00920b */ /* 0x020fe20003f62000 */
[----:B------:R-:W-:Y:S01]  /*5720*/  @!UPT UIADD3 URZ, UPT, UPT, URZ, URZ, URZ ;  /* 0x000000fffffff290 */ /* 0x000fe2000fffe0ff */
[----:B------:R-:W-:Y:S11]  /*5730*/  @!P1 BRA `(.L_x_65) ;  /* 0x0000000000149947 */ /* 0x000ff60003800000 */
[----:B------:R-:W-:Y:S02]  /*5740*/  LOP3.LUT P1, RZ, R61, 0xff, RZ, 0xc0, !PT ;  /* 0x000000ff3dff7812 */ /* 0x000fe4000782c0ff */
[----:B------:R-:W-:Y:S04]  /*5750*/  PLOP3.LUT P3, PT, PT, PT, UP1, 0x80, 0x8 ;  /* 0x000000000008781c */ /* 0x000fe80003f6f018 */
[----:B------:R-:W-:Y:S07]  /*5760*/  PLOP3.LUT P3, PT, P3, PT, PT, 0x8, 0x80 ;  /* 0x000000000080781c */ /* 0x000fee0001f6e170 */
[----:B------:R-:W-:Y:S11]  /*5770*/  @P1 FSETP.EQ.AND P3, PT, R27, RZ, PT ;  /* 0x000000ff1b00120b */ /* 0x000ff60003f62000 */
[----:B------:R-:W-:Y:S02]  /*5780*/  @!UPT UIADD3 URZ, UPT, UPT, URZ, URZ, URZ ;  /* 0x000000fffffff290 */ /* 0x000fe4000fffe0ff */
.L_x_65:
[----:B------:R-:W1:Y:S01]  /*5790*/  SYNCS.PHASECHK.TRANS64.TRYWAIT P1, [UR20+0x60], R8 ;  /* 0x00006008ff0075a7 */ /* 0x000e620008021114 */
[----:B------:R-:W-:Y:S04]  /*57a0*/  ELECT P2, URZ, PT ;  /* 0x0000000000ff782f */ /* 0x000fe80003840000 */
[----:B------:R-:W-:Y:S01]  /*57b0*/  PLOP3.LUT P2, PT, P3, P2, PT, 0xf2, 0x2f ;  /* 0x00000000002f781c */ /* 0x000fe20001f45e72 */
[----:B------:R-:W-:Y:S01]  /*57c0*/  @!UPT UIADD3 URZ, UPT, UPT, URZ, URZ, URZ ;  /* 0x000000fffffff290 */ /* 0x000fe2000fffe0ff */
[----:B-1----:R-:W-:Y:S11]  /*57d0*/  @!P1 BRA `(.L_x_66) ;  /* 0x0000004800c49947 */ /* 0x002ff60003800000 */
.L_x_150:
[----:B------:R-:W-:Y:S01]  /*57e0*/  @!P2 IADD3 R3, P1, PT, R14, 0x680, RZ ;  /* 0x000006800e03a810 */ /* 0x000fe20007f3e0ff */
[----:B------:R-:W-:Y:S01]  /*57f0*/  VOTEU.ALL UP0, P2 ;  /* 0x0000000000ff7886 */ /* 0x000fe20001000000 */
[----:B------:R-:W-:Y:S01]  /*5800*/  UMOV UR22, 0x0 ;  /* 0x0000000000167882 */ /* 0x000fe20000000000 */
[----:B------:R-:W-:Y:S01]  /*5810*/  UMOV UR23, 0x10000000 ;  /* 0x1000000000177882 */ /* 0x000fe20000000000 */
[----:B------:R-:W-:Y:S01]  /*5820*/  @!P2 R2UR UR6, R3 ;  /* 0x000000000306a2ca */ /* 0x000fe200000e0000 */
[----:B-1----:R-:W-:Y:S01]  /*5830*/  @!P2 IMAD.X R0, RZ, RZ, R15, P1 ;  /* 0x000000ffff00a224 */ /* 0x002fe200008e060f */
[----:B------:R-:W-:Y:S01]  /*5840*/  @!UP0 UIADD3 UR8, UPT, UPT, UR20, 0x200, URZ ;  /* 0x0000020014088890 */ /* 0x000fe2000fffe0ff */
[----:B------:R-:W-:Y:S03]  /*5850*/  VOTEU.ALL UP0, P2 ;  /* 0x0000000000ff7886 */ /* 0x000fe60001000000 */
[----:B------:R-:W-:Y:S01]  /*5860*/  @!P2 R2UR UR5, R0 ;  /* 0x000000000005a2ca */ /* 0x000fe200000e0000 */
[----:B------:R-:W-:Y:S01]  /*5870*/  @!P2 IMAD.MOV.U32 R0, RZ, RZ, 0x2000 ;  /* 0x00002000ff00a424 */ /* 0x000fe200078e00ff */
[----:B------:R-:W-:Y:S01]  /*5880*/  @!UP0 UMOV UR9, UR38 ;  /* 0x0000002600098c82 */ /* 0x000fe20008000000 */
[----:B------:R-:W-:Y:S04]  /*5890*/  @!UP0 UMOV UR10, UR4 ;  /* 0x00000004000a8c82 */ /* 0x000fe80008000000 */
[----:B------:R-:W-:Y:S05]  /*58a0*/  IMAD.U32 R12, RZ, RZ, UR6 ;  /* 0x00000006ff0c7e24 */ /* 0x000fea000f8e00ff */
[----:B------:R-:W-:Y:S01]  /*58b0*/  @!P2 R2UR UR6, R12 ;  /* 0x000000000c06a2ca */ /* 0x000fe200000e0000 */
[----:B------:R-:W-:Y:S05]  /*58c0*/  IMAD.U32 R13, RZ, RZ, UR5 ;  /* 0x00000005ff0d7e24 */ /* 0x000fea000f8e00ff */
[----:B------:R-:W-:Y:S11]  /*58d0*/  @!P2 R2UR UR7, R13 ;  /* 0x000000000d07a2ca */ /* 0x000ff600000e0000 */
[----:B------:R-:W-:Y:S02]  /*58e0*/  @!UPT UIADD3 URZ, UPT, UPT, URZ, URZ, URZ ;  /* 0x000000fffffff290 */ /* 0x000fe4000fffe0ff */
[----:B------:R1:W-:Y:S01]  /*58f0*/  @!UP0 UTMALDG.5D [UR8], [UR6], desc[UR22] ;  /* 0x00001608060085b4 */ /* 0x0003e20008021000 */
[----:B------:R1:W-:Y:S01]  /*5900*/  @!P2 SYNCS.ARRIVE.TRANS64.RED.A0TR RZ, [UR20+0x40], R0 ;  /* 0x00004000ffffa9a7 */ /* 0x0003e20008300414 */
[----:B------:R-:W-:Y:S01]  /*5910*/  SYNCS.ARRIVE.TRANS64.RED.A1T0 RZ, [UR54], RZ ;  /* 0x000000ffffff79a7 */ /* 0x000fe20008100436 */
[----:B------:R-:W2:Y:S02]  /*5920*/  SYNCS.PHASECHK.TRANS64.TRYWAIT P1, [UR20+0x68], R8 ;  /* 0x00006808ff0075a7 */ /* 0x000ea40008021114 */
[----:B-12---:R-:W-:Y:S05]  /*5930*/  @!P1 BRA `(.L_x_67) ;  /* 0x0000004800849947 */ /* 0x006fea0003800000 */
.L_x_152:
[----:B------:R-:W-:Y:S01]  /*5940*/  @!P2 IADD3 R3, P1, PT, R14, 0x680, RZ ;  /* 0x000006800e03a810 */ /* 0x000fe20007f3e0ff */
[----:B------:R-:W-:Y:S01]  /*5950*/  VOTEU.ALL UP0, P2 ;  /* 0x0000000000ff7886 */ /* 0x000fe20001000000 */
[----:B------:R-:W-:Y:S01]  /*5960*/  UMOV UR22, 0x0 ;  /* 0x0000000000167882 */ /* 0x000fe20000000000 */
[----:B------:R-:W-:Y:S01]  /*5970*/  UMOV UR23, 0x10000000 ;  /* 0x1000000000177882 */ /* 0x000fe20000000000 */
[----:B------:R-:W-:Y:S01]  /*5980*/  @!P2 R2UR UR6, R3 ;  /* 0x000000000306a2ca */ /* 0x000fe200000e0000 */
[----:B-1----:R-:W-:Y:S01]  /*5990*/  @!P2 IMAD.X R0, RZ, RZ, R15, P1 ;  /* 0x000000ffff00a224 */ /* 0x002fe200008e060f */
[----:B------:R-:W-:Y:S02]  /*59a0*/  @!UP0 UIADD3 UR8, UPT, UPT, UR20, 0x2200, URZ ;  /* 0x0000220014088890 */ /* 0x000fe4000fffe0ff */
[----:B------:R-:W-:Y:S02]  /*59b0*/  @!UP0 UIADD3 UR10, UPT, UPT, UR4, 0x10, URZ ;  /* 0x00000010040a8890 */ /* 0x000fe4000fffe0ff */
[----:B------:R-:W-:Y:S01]  /*59c0*/  @!P2 R2UR UR5, R0 ;  /* 0x000000000005a2ca */ /* 0x000fe200000e0000 */
[----:B------:R-:W-:Y:S01]  /*59d0*/  VOTEU.ALL UP0, P2 ;  /* 0x0000000000ff7886 */ /* 0x000fe20001000000 */
[----:B------:R-:W-:Y:S04]  /*59e0*/  @!P2 IMAD.MOV.U32 R0, RZ, RZ, 0x2000 ;  /* 0x00002000ff00a424 */ /* 0x000fe800078e00ff */
[----:B------:R-:W-:Y:S01]  /*59f0*/  @!UP0 UMOV UR9, UR37 ;  /* 0x0000002500098c82 */ /* 0x000fe20008000000 */
        /* <DEDUP_REMOVED lines=10> */
.L_x_154:
[----:B------:R-:W-:Y:S01]  /*5aa0*/  @!P2 IADD3 R3, P1, PT, R14, 0x680, RZ ;  /* 0x000006800e03a810 */ /* 0x000fe20007f3e0ff */
[----:B------:R-:W-:Y:S01]  /*5ab0*/  VOTEU.ALL UP0, P2 ;  /* 0x0000000000ff7886 */ /* 0x000fe20001000000 */
[----:B------:R-:W-:Y:S01]  /*5ac0*/  UMOV UR22, 0x0 ;  /* 0x0000000000167882 */ /* 0x000fe20000000000 */
[----:B------:R-:W-:Y:S01]  /*5ad0*/  UMOV UR23, 0x10000000 ;  /* 0x1000000000177882 */ /* 0x000fe20000000000 */
[----:B------:R-:W-:Y:S01]  /*5ae0*/  @!P2 R2UR UR6, R3 ;  /* 0x000000000306a2ca */ /* 0x000fe200000e0000 */
[----:B-1----:R-:W-:Y:S01]  /*5af0*/  @!P2 IMAD.X R0, RZ, RZ, R15, P1 ;  /* 0x000000ffff00a224 */ /* 0x002fe200008e060f */
[----:B------:R-:W-:Y:S01]  /*5b00*/  @!UP0 UIADD3 UR8, UPT, UPT, UR20, 0x4200, URZ ;  /* 0x0000420014088890 */ /* 0x000fe2000fffe0ff */
[----:B------:R-:W-:Y:S01]  /*5b10*/  @P0 SHF.R.U32.HI R4, RZ, 0x10, R5 ;  /* 0x00000010ff040819 */ /* 0x000fe20000011605 */
[----:B------:R-:W-:Y:S02]  /*5b20*/  @!UP0 UIADD3 UR10, UPT, UPT, UR4, 0x20, URZ ;  /* 0x00000020040a8890 */ /* 0x000fe4000fffe0ff */
[----:B------:R-:W-:Y:S01]  /*5b30*/  @!P2 R2UR UR5, R0 ;  /* 0x000000000005a2ca */ /* 0x000fe200000e0000 */
[----:B------:R-:W-:Y:S01]  /*5b40*/  VOTEU.ALL UP0, P2 ;  /* 0x0000000000ff7886 */ /* 0x000fe20001000000 */
[----:B------:R-:W-:Y:S01]  /*5b50*/  @!P2 IMAD.MOV.U32 R0, RZ, RZ, 0x2000 ;  /* 0x00002000ff00a424 */ /* 0x000fe200078e00ff */
[----:B------:R-:W-:Y:S03]  /*5b60*/  @P0 R2UR UR49, R4 ;  /* 0x00000000043102ca */ /* 0x000fe600000e0000 */
        /* <DEDUP_REMOVED lines=11> */
.L_x_156:
[----:B------:R-:W-:Y:S01]  /*5c20*/  @!P2 IADD3 R3, P0, PT, R14, 0x680, RZ ;  /* 0x000006800e03a810 */ /* 0x000fe20007f1e0ff */
[----:B------:R-:W-:Y:S01]  /*5c30*/  VOTEU.ALL UP0, P2 ;  /* 0x0000000000ff7886 */ /* 0x000fe20001000000 */
[----:B------:R-:W-:Y:S01]  /*5c40*/  UMOV UR6, 0x0 ;  /* 0x0000000000067882 */ /* 0x000fe20000000000 */
[----:B------:R-:W-:Y:S01]  /*5c50*/  UMOV UR7, 0x10000000 ;  /* 0x1000000000077882 */ /* 0x000fe20000000000 */
[----:B------:R-:W-:Y:S01]  /*5c60*/  @!P2 R2UR UR5, R3 ;  /* 0x000000000305a2ca */ /* 0x000fe200000e0000 */
[----:B-1----:R-:W-:Y:S01]  /*5c70*/  @!P2 IMAD.X R0, RZ, RZ, R15, P0 ;  /* 0x000000ffff00a224 */ /* 0x002fe200000e060f */
[----:B------:R-:W-:Y:S01]  /*5c80*/  @!UP0 UIADD3 UR10, UPT, UPT, UR4, 0x30, URZ ;  /* 0x00000030040a8890 */ /* 0x000fe2000fffe0ff */
[----:B------:R-:W-:Y:S01]  /*5c90*/  LOP3.LUT R10, R10, 0x1, RZ, 0x3c, !PT ;  /* 0x000000010a0a7812 */ /* 0x000fe200078e3cff */
[----:B------:R-:W-:Y:S01]  /*5ca0*/  @!UP0 UIADD3 UR8, UPT, UPT, UR20, 0x6200, URZ ;  /* 0x0000620014088890 */ /* 0x000fe2000fffe0ff */
[----:B------:R-:W-:Y:S01]  /*5cb0*/  LOP3.LUT R9, R9, 0x1, RZ, 0x3c, !PT ;  /* 0x0000000109097812 */ /* 0x000fe200078e3cff */
[----:B------:R-:W-:Y:S01]  /*5cc0*/  @!UP0 UIADD3 UR9, UPT, UPT, UR20, 0x58, URZ ;  /* 0x0000005814098890 */ /* 0x000fe2000fffe0ff */
[----:B------:R-:W-:Y:S01]  /*5cd0*/  @!P2 R2UR UR4, R0 ;  /* 0x000000000004a2ca */ /* 0x000fe200000e0000 */
[----:B------:R-:W-:Y:S01]  /*5ce0*/  VOTEU.ALL UP0, P2 ;  /* 0x0000000000ff7886 */ /* 0x000fe20001000000 */
[----:B------:R-:W-:Y:S02]  /*5cf0*/  UIADD3 UR21, UPT, UPT, UR15, UR47, URZ ;  /* 0x0000002f0f157290 */ /* 0x000fe4000fffe0ff */
[----:B------:R-:W-:Y:S02]  /*5d00*/  UIADD3 UR28, UPT, UPT, UR16, UR46, URZ ;  /* 0x0000002e101c7290 */ /* 0x000fe4000fffe0ff */
[----:B------:R-:W-:Y:S01]  /*5d10*/  IMAD.U32 R4, RZ, RZ, UR5 ;  /* 0x00000005ff047e24 */ /* 0x000fe2000f8e00ff */
[----:B------:R-:W-:Y:S06]  /*5d20*/  UPLOP3.LUT UP2, UPT, UPT, UPT, UPT, 0x80, 0x8 ;  /* 0x000000000008789c */ /* 0x000fec0003f4f070 */
[----:B------:R-:W-:Y:S01]  /*5d30*/  IMAD.U32 R5, RZ, RZ, UR4 ;  /* 0x00000004ff057e24 */ /* 0x000fe2000f8e00ff */
[----:B------:R-:W-:Y:S04]  /*5d40*/  @!P2 R2UR UR4, R4 ;  /* 0x000000000404a2ca */ /* 0x000fe800000e0000 */
[----:B------:R-:W-:Y:S11]  /*5d50*/  @!P2 R2UR UR5, R5 ;  /* 0x000000000505a2ca */ /* 0x000ff600000e0000 */
[----:B------:R-:W-:Y:S02]  /*5d60*/  @!UPT UIADD3 URZ, UPT, UPT, URZ, URZ, URZ ;  /* 0x000000fffffff290 */ /* 0x000fe4000fffe0ff */
[----:B------:R1:W-:Y:S01]  /*5d70*/  @!UP0 UTMALDG.5D [UR8], [UR4], desc[UR6] ;  /* 0x00000608040085b4 */ /* 0x0003e20008021000 */
[----:B------:R1:W-:Y:S01]  /*5d80*/  @!P2 SYNCS.ARRIVE.TRANS64.RED.A0TR RZ, [UR20+0x58], R2 ;  /* 0x00005802ffffa9a7 */ /* 0x0003e20008300414 */
[----:B------:R-:W-:Y:S01]  /*5d90*/  SYNCS.ARRIVE.TRANS64.RED.A1T0 RZ, [UR51], RZ ;  /* 0x000000ffffff79a7 */ /* 0x000fe20008100433 */
[----:B------:R-:W-:Y:S05]  /*5da0*/  BRA.U UP3, `(.L_x_70) ;  /* 0xffffffed03847547 */ /* 0x000fea000b83ffff */
[----:B-1----:R-:W-:-:S04]  /*5db0*/  SHF.L.U32 R2, R10, 0x1f, RZ ;  /* 0x0000001f0a027819 */ /* 0x002fc800000006ff */
[----:B------:R-:W1:Y:S02]  /*5dc0*/  SYNCS.PHASECHK.TRANS64.TRYWAIT P0, [UR20+0x60], R2 ;  /* 0x00006002ff0075a7 */ /* 0x000e640008001114 */
[----:B-1----:R-:W-:Y:S05]  /*5dd0*/  @!P0 BRA `(.L_x_71) ;  /* 0x0000004400a48947 */ /* 0x002fea0003800000 */
.L_x_158:
[----:B------:R-:W2:Y:S02]  /*5de0*/  SYNCS.PHASECHK.TRANS64.TRYWAIT P0, [UR20+0x68], R2 ;  /* 0x00006802ff0075a7 */ /* 0x000ea40008001114 */
[----:B--2---:R-:W-:Y:S05]  /*5df0*/  @!P0 BRA `(.L_x_72) ;  /* 0x0000004400b48947 */ /* 0x004fea0003800000 */
.L_x_160:
[----:B------:R-:W2:Y:S02]  /*5e00*/  SYNCS.PHASECHK.TRANS64.TRYWAIT P0, [UR20+0x70], R2 ;  /* 0x00007002ff0075a7 */ /* 0x000ea40008001114 */
[----:B--2---:R-:W-:Y:S05]  /*5e10*/  @!P0 BRA `(.L_x_73) ;  /* 0x0000004400c48947 */ /* 0x004fea0003800000 */
.L_x_162:
[----:B-1----:R-:W-:-:S07]  /*5e20*/  MOV R0, UR20 ;  /* 0x0000001400007c02 */ /* 0x002fce0008000f00 */
.L_x_74:
[----:B-1----:R-:W-:-:S04]  /*5e30*/  SHF.L.U32 R2, R10, 0x1f, RZ ;  /* 0x0000001f0a027819 */ /* 0x002fc800000006ff */
[----:B------:R1:W2:Y:S03]  /*5e40*/  SYNCS.PHASECHK.TRANS64.TRYWAIT P0, [R0+URZ+0x78], R2 ;  /* 0x00007802000075a7 */ /* 0x0002a600080011ff */
[----:B--2---:R-:W-:Y:S05]  /*5e50*/  @!P0 NANOSLEEP.SYNCS 0x989680 ;  /* 0x009896800000895d */ /* 0x004fea0003900000 */
[----:B------:R-:W2:Y:S02]  /*5e60*/  @!P0 SYNCS.PHASECHK.TRANS64 P0, [R0+URZ+0x78], R2 ;  /* 0x00007802000085a7 */ /* 0x000ea400080010ff */
[----:B--2---:R-:W-:Y:S05]  /*5e70*/  @P0 EXIT ;  /* 0x000000000000094d */ /* 0x004fea0003800000 */
[----:B------:R-:W-:Y:S05]  /*5e80*/  BRA `(.L_x_74) ;  /* 0xfffffffc00e87947 */ /* 0x000fea000383ffff */
.L_x_59:
[----:B------:R-:W-:-:S06]  /*5e90*/  UISETP.GE.AND UP0, UPT, UR18, 0x4, UPT ;  /* 0x000000041200788c */ /* 0x000fcc000bf06270 */
[----:B------:R-:W-:-:S13]  /*5ea0*/  PLOP3.LUT P0, PT, PT, PT, UP0, 0x80, 0x8 ;  /* 0x000000000008781c */ /* 0x000fda0003f0f008 */
[----:B-1----:R-:W-:Y:S05]  /*5eb0*/  @!P0 EXIT ;  /* 0x000000000000894d */ /* 0x002fea0003800000 */
[----:B------:R-:W1:Y:S08]  /*5ec0*/  S2UR UR4, SR_CgaCtaId ;  /* 0x00000000000479c3 */ /* 0x000e700000008800 */
[----:B------:R-:W-:Y:S01]  /*5ed0*/  BAR.SYNC.DEFER_BLOCKING 0x6, 0xa0 ;  /* 0x0182800000007b1d */ /* 0x000fe20000010000 */
[C---:B------:R-:W-:Y:S01]  /*5ee0*/  IMAD.SHL.U32 R0, R59.reuse, 0x10, RZ ;  /* 0x000000103b007824 */ /* 0x040fe200078e00ff */
[C---:B------:R-:W-:Y:S01]  /*5ef0*/  LOP3.LUT R60, R59.reuse, 0x60, RZ, 0xc0, !PT ;  /* 0x000000603b3c7812 */ /* 0x040fe200078ec0ff */
[C---:B------:R-:W-:Y:S01]  /*5f00*/  IMAD.SHL.U32 R58, R59.reuse, 0x2, RZ ;  /* 0x000000023b3a7824 */ /* 0x040fe200078e00ff */
[C---:B------:R-:W-:Y:S01]  /*5f10*/  LOP3.LUT R67, R59.reuse, 0x2, RZ, 0xc0, !PT ;  /* 0x000000023b437812 */ /* 0x040fe200078ec0ff */
[----:B------:R-:W-:Y:S01]  /*5f20*/  IMAD.U32 R23, R59, 0x10000, RZ ;  /* 0x000100003b177824 */ /* 0x000fe200078e00ff */
[----:B------:R-:W-:-:S02]  /*5f30*/  UMOV UR50, 0x400 ;  /* 0x0000040000327882 */ /* 0x000fc40000000000 */
[----:B------:R-:W2:Y:S01]  /*5f40*/  LDC.64 R50, c[0x0][0x9b0] ;  /* 0x00026c00ff327b82 */ /* 0x000ea20000000a00 */
[----:B------:R-:W3:Y:S01]  /*5f50*/  LDCU.64 UR6, c[0x0][0x990] ;  /* 0x00013200ff0677ac */ /* 0x000ee20008000a00 */
[----:B------:R-:W-:Y:S01]  /*5f60*/  LOP3.LUT R4, R0, 0x60, RZ, 0xc0, !PT ;  /* 0x0000006000047812 */ /* 0x000fe200078ec0ff */
[----:B------:R-:W-:Y:S01]  /*5f70*/  HFMA2 R55, -RZ, RZ, 0, 0 ;  /* 0x00000000ff377431 */ /* 0x000fe200000001ff */
[----:B------:R-:W-:Y:S01]  /*5f80*/  LOP3.LUT R59, R59, 0x4, RZ, 0xc0, !PT ;  /* 0x000000043b3b7812 */ /* 0x000fe200078ec0ff */
[----:B------:R-:W-:Y:S01]  /*5f90*/  USHF.R.S32.HI UR53, URZ, 0x1f, UR5 ;  /* 0x0000001fff357899 */ /* 0x000fe20008011405 */
[----:B------:R-:W-:Y:S01]  /*5fa0*/  LOP3.LUT R58, R4, 0xc, R58, 0xf8, !PT ;  /* 0x0000000c043a7812 */ /* 0x000fe200078ef83a */
[----:B------:R-:W-:Y:S01]  /*5fb0*/  IMAD.MOV.U32 R57, RZ, RZ, 0x1 ;  /* 0x00000001ff397424 */ /* 0x000fe200078e00ff */
[----:B------:R-:W4:Y:S01]  /*5fc0*/  LDC.64 R48, c[0x0][0x9a8] ;  /* 0x00026a00ff307b82 */ /* 0x000f220000000a00 */
[----:B------:R-:W-:Y:S01]  /*5fd0*/  ULEA.HI UR53, UR53, UR5, URZ, 0x6 ;  /* 0x0000000535357291 */ /* 0x000fe2000f8f30ff */
[----:B------:R-:W-:Y:S01]  /*5fe0*/  LOP3.LUT R58, R58, 0x790, R0, 0xf8, !PT ;  /* 0x000007903a3a7812 */ /* 0x000fe200078ef800 */
[----:B------:R-:W-:Y:S01]  /*5ff0*/  IMAD.MOV.U32 R22, RZ, RZ, RZ ;  /* 0x000000ffff167224 */ /* 0x000fe200078e00ff */
[----:B------:R-:W-:Y:S01]  /*6000*/  LOP3.LUT R23, R23, 0x600000, RZ, 0xc0, !PT ;  /* 0x0060000017177812 */ /* 0x000fe200078ec0ff */
[----:B------:R-:W-:Y:S01]  /*6010*/  IMAD.MOV.U32 R56, RZ, RZ, RZ ;  /* 0x000000ffff387224 */ /* 0x000fe200078e00ff */
[----:B------:R-:W2:Y:S01]  /*6020*/  LDCU UR62, c[0x0][0x370] ;  /* 0x00006e00ff3e77ac */ /* 0x000ea20008000800 */
[----:B-1----:R-:W-:Y:S01]  /*6030*/  ULEA UR50, UR4, UR50, 0x18 ;  /* 0x0000003204327291 */ /* 0x002fe2000f8ec0ff */
[----:B---3--:R-:W-:Y:S01]  /*6040*/  MOV R64, UR6 ;  /* 0x0000000600407c02 */ /* 0x008fe20008000f00 */
[----:B------:R-:W-:Y:S01]  /*6050*/  IMAD.U32 R63, RZ, RZ, UR7 ;  /* 0x00000007ff3f7e24 */ /* 0x000fe2000f8e00ff */
[----:B------:R-:W1:Y:S01]  /*6060*/  LDCU UR48, c[0x0][0xc0c] ;  /* 0x00018180ff3077ac */ /* 0x000e620008000800 */
[----:B------:R-:W-:-:S05]  /*6070*/  UIADD3 UR4, UPT, UPT, UR50, 0x200, URZ ;  /* 0x0000020032047890 */ /* 0x000fca000fffe0ff */
[----:B------:R-:W3:Y:S01]  /*6080*/  LDS R2, [UR50+0xe0] ;  /* 0x0000e032ff027984 */ /* 0x000ee20008000800 */
[----:B------:R-:W1:Y:S01]  /*6090*/  LDCU UR38, c[0x0][0xc30] ;  /* 0x00018600ff2677ac */ /* 0x000e620008000800 */
[----:B------:R-:W-:Y:S01]  /*60a0*/  MOV R52, UR4 ;  /* 0x0000000400347c02 */ /* 0x000fe20008000f00 */
[----:B------:R-:W1:Y:S03]  /*60b0*/  LDCU.64 UR60, c[0x0][0x988] ;  /* 0x00013100ff3c77ac */ /* 0x000e660008000a00 */
[----:B------:R-:W-:Y:S01]  /*60c0*/  LEA R58, R58, R52, 0x2 ;  /* 0x000000343a3a7211 */ /* 0x000fe200078e10ff */
[----:B------:R-:W1:Y:S04]  /*60d0*/  LDCU.64 UR46, c[0x0][0xc28] ;  /* 0x00018500ff2e77ac */ /* 0x000e680008000a00 */
[--C-:B------:R-:W-:Y:S01]  /*60e0*/  IMAD R67, R67, -0x10, R58.reuse ;  /* 0xfffffff043437824 */ /* 0x100fe200078e023a */
[----:B------:R-:W1:Y:S01]  /*60f0*/  LDCU.128 UR56, c[0x0][0xc10] ;  /* 0x00018200ff3877ac */ /* 0x000e620008000c00 */
[----:B------:R-:W-:Y:S01]  /*6100*/  IMAD R66, R59, -0x10, R58 ;  /* 0xfffffff03b427824 */ /* 0x000fe200078e023a */
[----:B------:R-:W1:Y:S01]  /*6110*/  LDCU UR55, c[0x0][0x374] ;  /* 0x00006e80ff3777ac */ /* 0x000e620008000800 */
[----:B------:R-:W-:Y:S01]  /*6120*/  USHF.R.S32.HI UR53, URZ, 0x6, UR53 ;  /* 0x00000006ff357899 */ /* 0x000fe20008011435 */
[----:B------:R-:W-:Y:S01]  /*6130*/  UMOV UR54, URZ ;  /* 0x000000ff00367c82 */ /* 0x000fe20008000000 */
[----:B------:R-:W-:Y:S01]  /*6140*/  UMOV UR51, URZ ;  /* 0x000000ff00337c82 */ /* 0x000fe20008000000 */
[C---:B---3--:R-:W-:Y:S01]  /*6150*/  VIADD R3, R2.reuse, 0x40 ;  /* 0x0000004002037836 */ /* 0x048fe20000000000 */
[----:B------:R-:W-:-:S04]  /*6160*/  LOP3.LUT R2, R2, 0xffff, RZ, 0xc0, !PT ;  /* 0x0000ffff02027812 */ /* 0x000fc800078ec0ff */
[----:B------:R-:W-:-:S05]  /*6170*/  LOP3.LUT R3, R3, 0xffff, RZ, 0xc0, !PT ;  /* 0x0000ffff03037812 */ /* 0x000fca00078ec0ff */
[----:B-12-4-:R3:W-:Y:S02]  /*6180*/  STL.64 [R1], R2 ;  /* 0x0000000201007387 */ /* 0x0167e40000100a00 */
.L_x_118:
[----:B---3--:R-:W-:Y:S04]  /*6190*/  SHF.L.U32 R2, R55, 0x1f, RZ ;  /* 0x0000001f37027819 */ /* 0x008fe800000006ff */
[----:B-1----:R-:W1:Y:S02]  /*61a0*/  SYNCS.PHASECHK.TRANS64.TRYWAIT P0, [UR50+0x90], R2 ;  /* 0x00009002ff0075a7 */ /* 0x002e640008001132 */
[----:B-1----:R-:W-:Y:S05]  /*61b0*/  @!P0 BRA `(.L_x_75) ;  /* 0x0000004000f48947 */ /* 0x002fea0003800000 */
.L_x_164:
[----:B------:R-:W2:Y:S01]  /*61c0*/  LDS.128 R4, [UR50+0xd0] ;  /* 0x0000d032ff047984 */ /* 0x000ea20008000c00 */
[----:B------:R-:W-:Y:S02]  /*61d0*/  UIADD3 UR4, UPT, UPT, UR50, 0x98, URZ ;  /* 0x0000009832047890 */ /* 0x000fe4000fffe0ff */
[----:B------:R-:W-:Y:S02]  /*61e0*/  UISETP.GE.AND UP0, UPT, UR39, 0x1, UPT ;  /* 0x000000012700788c */ /* 0x000fe4000bf06270 */
[----:B------:R-:W-:Y:S01]  /*61f0*/  UPRMT UR4, URZ, 0x654, UR4 ;  /* 0x00000654ff047896 */ /* 0x000fe20008000004 */
        /* <DEDUP_REMOVED lines=10> */
[----:B------:R-:W-:Y:S01]  /*62a0*/  PLOP3.LUT P0, PT, PT, PT, UP1, 0x80, 0x8 ;  /* 0x000000000008781c */ /* 0x000fe20003f0f018 */
[----:B------:R-:W-:Y:S11]  /*62b0*/  UP2UR UR63, UPR, URZ, 0x2 ;  /* 0x00000002ff3f7883 */ /* 0x000ff60008000000 */
[----:B------:R-:W-:Y:S01]  /*62c0*/  @!UPT UIADD3 URZ, UPT, UPT, URZ, URZ, URZ ;  /* 0x000000fffffff290 */ /* 0x000fe2000fffe0ff */
[----:B-1----:R-:W-:Y:S02]  /*62d0*/  @P0 MOV R2, R4 ;  /* 0x0000000400020202 */ /* 0x002fe40000000f00 */
[----:B------:R-:W-:Y:S02]  /*62e0*/  @P0 LOP3.LUT R0, R5, 0xffff, RZ, 0xc0, !PT ;  /* 0x0000ffff05000812 */ /* 0x000fe400078ec0ff */
[----:B------:R-:W-:Y:S02]  /*62f0*/  @P0 R2UR UR6, R2 ;  /* 0x00000000020602ca */ /* 0x000fe400000e0000 */
[----:B------:R-:W-:Y:S01]  /*6300*/  @P0 R2UR UR5, R0 ;  /* 0x00000000000502ca */ /* 0x000fe200000e0000 */
[----:B------:R-:W-:Y:S05]  /*6310*/  IMAD.U32 R0, RZ, RZ, UR53 ;  /* 0x00000035ff007e24 */ /* 0x000fea000f8e00ff */
[----:B------:R-:W-:Y:S05]  /*6320*/  IABS R2, R0 ;  /* 0x0000000000027213 */ /* 0x000fea0000000000 */
[----:B------:R-:W-:Y:S02]  /*6330*/  @UP1 UMOV UR37, UR6 ;  /* 0x0000000600251c82 */ /* 0x000fe40008000000 */
[----:B------:R-:W-:Y:S01]  /*6340*/  @UP1 UMOV UR36, UR5 ;  /* 0x0000000500241c82 */ /* 0x000fe20008000000 */
[----:B------:R-:W-:Y:S05]  /*6350*/  BRA.U !UP0, `(.L_x_76) ;  /* 0x0000000108cc7547 */ /* 0x000fea000b800000 */
[----:B------:R-:W1:Y:S01]  /*6360*/  LDCU UR9, c[0x0][0xc20] ;  /* 0x00018400ff0977ac */ /* 0x000e620008000800 */
[----:B------:R-:W-:Y:S02]  /*6370*/  UIMAD.WIDE.U32 UR4, UR55, UR59, URZ ;  /* 0x0000003b370472a5 */ /* 0x000fe4000f8e00ff */
[----:B------:R-:W-:Y:S02]  /*6380*/  UIMAD.WIDE.U32 UR6, UR62, UR56, URZ ;  /* 0x000000383e0672a5 */ /* 0x000fe4000f8e00ff */
[----:B------:R-:W-:Y:S02]  /*6390*/  UIMAD.WIDE.U32 UR10, UR36, UR59, URZ ;  /* 0x0000003b240a72a5 */ /* 0x000fe4000f8e00ff */
[----:B------:R-:W-:Y:S02]  /*63a0*/  UISETP.NE.AND UP0, UPT, UR58, 0x1, UPT ;  /* 0x000000013a00788c */ /* 0x000fe4000bf05270 */
[----:B------:R-:W-:Y:S02]  /*63b0*/  UISETP.NE.AND UP1, UPT, UR48, 0x1, UPT ;  /* 0x000000013000788c */ /* 0x000fe4000bf25270 */
[----:B------:R-:W-:Y:S02]  /*63c0*/  UISETP.NE.AND UP2, UPT, UR39, 0x1, UPT ;  /* 0x000000012700788c */ /* 0x000fe4000bf45270 */
[----:B------:R-:W-:Y:S01]  /*63d0*/  UIMAD.WIDE.U32 UR12, UR37, UR56, URZ ;  /* 0x00000038250c72a5 */ /* 0x000fe2000f8e00ff */
[----:B------:R-:W-:Y:S01]  /*63e0*/  UMOV UR4, UR5 ;  /* 0x0000000500047c82 */ /* 0x000fe20008000000 */
[----:B------:R-:W-:Y:S01]  /*63f0*/  UMOV UR6, UR11 ;  /* 0x0000000b00067c82 */ /* 0x000fe20008000000 */
[----:B-1----:R-:W-:Y:S03]  /*6400*/  USHF.R.U32.HI UR8, URZ, UR9, UR4 ;  /* 0x00000009ff087299 */ /* 0x002fe60008011604 */
[----:B------:R-:W-:Y:S02]  /*6410*/  UMOV UR4, UR7 ;  /* 0x0000000700047c82 */ /* 0x000fe40008000000 */
[----:B------:R-:W-:Y:S02]  /*6420*/  USHF.R.U32.HI UR5, URZ, UR57, UR4 ;  /* 0x00000039ff057299 */ /* 0x000fe40008011604 */
[----:B------:R-:W-:Y:S02]  /*6430*/  USEL UR4, UR55, UR8, !UP0 ;  /* 0x0000000837047287 */ /* 0x000fe4000c000000 */
[----:B------:R-:W-:Y:S02]  /*6440*/  USHF.R.U32.HI UR8, URZ, UR9, UR6 ;  /* 0x00000009ff087299 */ /* 0x000fe40008011606 */
[----:B------:R-:W-:Y:S02]  /*6450*/  UIMAD.WIDE.U32 UR6, UR4, UR46, URZ ;  /* 0x0000002e040672a5 */ /* 0x000fe4000f8e00ff */
[----:B------:R-:W-:Y:S02]  /*6460*/  USEL UR9, UR62, UR5, !UP1 ;  /* 0x000000053e097287 */ /* 0x000fe4000c800000 */
[----:B------:R-:W-:Y:S02]  /*6470*/  USEL UR8, UR36, UR8, !UP0 ;  /* 0x0000000824087287 */ /* 0x000fe4000c000000 */
[----:B------:R-:W-:Y:S01]  /*6480*/  UIMAD.WIDE.U32 UR10, UR9, UR46, URZ ;  /* 0x0000002e090a72a5 */ /* 0x000fe2000f8e00ff */
[----:B------:R-:W-:Y:S01]  /*6490*/  UMOV UR6, UR7 ;  /* 0x0000000700067c82 */ /* 0x000fe20008000000 */
[----:B------:R-:W-:Y:S01]  /*64a0*/  UMOV UR5, UR13 ;  /* 0x0000000d00057c82 */ /* 0x000fe20008000000 */
[----:B------:R-:W-:Y:S02]  /*64b0*/  @UP2 USHF.R.U32.HI UR4, URZ, UR47, UR6 ;  /* 0x0000002fff042299 */ /* 0x000fe40008011606 */
[----:B------:R-:W-:Y:S02]  /*64c0*/  USHF.R.U32.HI UR5, URZ, UR57, UR5 ;  /* 0x00000039ff057299 */ /* 0x000fe40008011605 */
[----:B------:R-:W-:Y:S02]  /*64d0*/  UIMAD UR4, UR39, UR4, URZ ;  /* 0x00000004270472a4 */ /* 0x000fe4000f8e02ff */
[----:B------:R-:W-:Y:S02]  /*64e0*/  USEL UR5, UR37, UR5, !UP1 ;  /* 0x0000000525057287 */ /* 0x000fe4000c800000 */
[----:B------:R-:W-:Y:S01]  /*64f0*/  UISETP.GE.AND UP0, UPT, UR8, UR4, UPT ;  /* 0x000000040800728c */ /* 0x000fe2000bf06270 */
[----:B------:R-:W-:Y:S01]  /*6500*/  UMOV UR6, UR11 ;  /* 0x0000000b00067c82 */ /* 0x000fe20008000000 */
[----:B------:R-:W-:Y:S02]  /*6510*/  UIMAD.WIDE.U32 UR10, UR8, UR46, URZ ;  /* 0x0000002e080a72a5 */ /* 0x000fe4000f8e00ff */
[----:B------:R-:W-:Y:S04]  /*6520*/  @UP2 USHF.R.U32.HI UR9, URZ, UR47, UR6 ;  /* 0x0000002fff092299 */ /* 0x000fe80008011606 */
[----:B------:R-:W-:Y:S01]  /*6530*/  UIMAD UR6, UR39, UR9, URZ ;  /* 0x00000009270672a4 */ /* 0x000fe2000f8e02ff */
[----:B------:R-:W-:Y:S03]  /*6540*/  UMOV UR4, UR11 ;  /* 0x0000000b00047c82 */ /* 0x000fe60008000000 */
[----:B------:R-:W-:Y:S02]  /*6550*/  UISETP.GE.OR UP0, UPT, UR5, UR6, UP0 ;  /* 0x000000060500728c */ /* 0x000fe40008706670 */
[----:B------:R-:W-:Y:S02]  /*6560*/  USHF.R.U32.HI UR4, URZ, UR47, UR4 ;  /* 0x0000002fff047299 */ /* 0x000fe40008011604 */
[----:B------:R-:W-:Y:S02]  /*6570*/  UIMAD.WIDE.U32 UR6, UR5, UR46, URZ ;  /* 0x0000002e050672a5 */ /* 0x000fe4000f8e00ff */
[----:B------:R-:W-:Y:S02]  /*6580*/  USEL UR11, UR8, UR4, !UP2 ;  /* 0x00000004080b7287 */ /* 0x000fe4000d000000 */
[----:B------:R-:W-:Y:S02]  /*6590*/  UIADD3 UR6, UPT, UPT, -UR5, URZ, URZ ;  /* 0x000000ff05067290 */ /* 0x000fe4000fffe1ff */
[----:B------:R-:W-:Y:S02]  /*65a0*/  UIADD3 UR10, UPT, UPT, -UR11, URZ, URZ ;  /* 0x000000ff0b0a7290 */ /* 0x000fe4000fffe1ff */
[----:B------:R-:W-:Y:S02]  /*65b0*/  UIMAD UR6, UR48, UR6, UR37 ;  /* 0x00000006300672a4 */ /* 0x000fe4000f8e0225 */
[----:B------:R-:W-:Y:S01]  /*65c0*/  UIMAD UR10, UR39, UR10, UR8 ;  /* 0x0000000a270a72a4 */ /* 0x000fe2000f8e0208 */
[----:B------:R-:W-:Y:S01]  /*65d0*/  @!UP0 UMOV UR4, UR7 ;  /* 0x0000000700048c82 */ /* 0x000fe20008000000 */
[----:B------:R-:W-:Y:S02]  /*65e0*/  UIADD3 UR7, UPT, UPT, -UR8, URZ, URZ ;  /* 0x000000ff08077290 */ /* 0x000fe4000fffe1ff */
[----:B------:R-:W-:Y:S04]  /*65f0*/  @!UP0 USHF.R.U32.HI UR4, URZ, UR47, UR4 ;  /* 0x0000002fff048299 */ /* 0x000fe80008011604 */
[----:B------:R-:W-:Y:S04]  /*6600*/  @!UP0 USEL UR4, UR5, UR4, !UP2 ;  /* 0x0000000405048287 */ /* 0x000fe8000d000000 */
[----:B------:R-:W-:Y:S02]  /*6610*/  @!UP0 UIMAD UR9, UR9, UR10, UR4 ;  /* 0x0000000a090982a4 */ /* 0x000fe4000f8e0204 */
[----:B------:R-:W-:Y:S02]  /*6620*/  @!UP0 UIADD3 UR10, UPT, UPT, UR11, -UR4, URZ ;  /* 0x800000040b0a8290 */ /* 0x000fe4000fffe0ff */
[----:B------:R-:W-:Y:S02]  /*6630*/  UIMAD UR4, UR58, UR7, UR36 ;  /* 0x000000073a0472a4 */ /* 0x000fe4000f8e0224 */
[----:B------:R-:W-:Y:S03]  /*6640*/  @!UP0 UIMAD UR8, UR10, UR39, UR5 ;  /* 0x000000270a0882a4 */ /* 0x000fe6000f8e0205 */
[----:B------:R-:W-:Y:S02]  /*6650*/  @!UP0 UMOV UR5, UR9 ;  /* 0x0000000900058c82 */ /* 0x000fe40008000000 */
[----:B------:R-:W-:Y:S02]  /*6660*/  UIMAD UR37, UR5, UR48, UR6 ;  /* 0x00000030052572a4 */ /* 0x000fe4000f8e0206 */
[----:B------:R-:W-:Y:S11]  /*6670*/  UIMAD UR36, UR8, UR58, UR4 ;  /* 0x0000003a082472a4 */ /* 0x000ff6000f8e0204 */
[----:B------:R-:W-:Y:S01]  /*6680*/  @!UPT UIADD3 URZ, UPT, UPT, URZ, URZ, URZ ;  /* 0x000000fffffff290 */ /* 0x000fe2000fffe0ff */
.L_x_76:
[----:B------:R-:W1:Y:S01]  /*6690*/  LDCU UR16, c[0x0][0x388] ;  /* 0x00007100ff1077ac */ /* 0x000e620008000800 */
[----:B------:R-:W-:Y:S01]  /*66a0*/  R2UR UR6, R2 ;  /* 0x00000000020672ca */ /* 0x000fe200000e0000 */
[----:B------:R-:W-:Y:S01]  /*66b0*/  IMAD R2, R22, 0x4, R1 ;  /* 0x0000000416027824 */ /* 0x000fe200078e0201 */
[----:B------:R-:W-:Y:S01]  /*66c0*/  IABS R0, R0 ;  /* 0x0000000000007213 */ /* 0x000fe20000000000 */
[----:B------:R-:W2:Y:S01]  /*66d0*/  LDCU UR11, c[0x0][0x38c] ;  /* 0x00007180ff0b77ac */ /* 0x000ea20008000800 */
[----:B------:R-:W-:Y:S01]  /*66e0*/  @P0 SHF.R.U32.HI R4, RZ, 0x10, R5 ;  /* 0x00000010ff040819 */ /* 0x000fe20000011605 */
[----:B------:R-:W-:Y:S01]  /*66f0*/  BSSY.RECONVERGENT B6, `(.L_x_77) ;  /* 0x0000094000067945 */ /* 0x000fe20003800200 */
[----:B------:R-:W-:Y:S01]  /*6700*/  R2UR UR17, R69 ;  /* 0x00000000451172ca */ /* 0x000fe200000e0000 */
[----:B------:R-:W-:Y:S01]  /*6710*/  USHF.L.U32 UR42, UR28, 0x7, URZ ;  /* 0x000000071c2a7899 */ /* 0x000fe200080006ff */
[----:B------:R-:W5:Y:S01]  /*6720*/  LDL R2, [R2] ;  /* 0x0000000002027983 */ /* 0x000f620000100800 */
[----:B------:R-:W-:Y:S01]  /*6730*/  IMAD.MOV R0, RZ, RZ, -R0 ;  /* 0x000000ffff007224 */ /* 0x000fe200078e0a00 */
[----:B------:R-:W-:Y:S02]  /*6740*/  @P0 R2UR UR17, R4 ;  /* 0x00000000041102ca */ /* 0x000fe400000e0000 */
[----:B------:R-:W-:Y:S01]  /*6750*/  LOP3.LUT P0, RZ, R52, 0x1b0, RZ, 0xc0, !PT ;  /* 0x000001b034ff7812 */ /* 0x000fe2000780c0ff */
[----:B------:R-:W3:Y:S10]  /*6760*/  I2F.RP R3, UR6 ;  /* 0x0000000600037d06 */ /* 0x000ef40008209400 */
[----:B------:R-:W-:Y:S01]  /*6770*/  IMAD.U32 R69, RZ, RZ, UR17 ;  /* 0x00000011ff457e24 */ /* 0x000fe2000f8e00ff */
[----:B---3--:R-:W3:Y:S01]  /*6780*/  MUFU.RCP R3, R3 ;  /* 0x0000000300037308 */ /* 0x008ee20000001000 */
[----:B-1----:R-:W-:Y:S02]  /*6790*/  IMAD.U32 R8, RZ, RZ, UR16 ;  /* 0x00000010ff087e24 */ /* 0x002fe4000f8e00ff */
[----:B---3--:R-:W-:Y:S07]  /*67a0*/  VIADD R3, R3, 0xffffffe ;  /* 0x0ffffffe03037836 */ /* 0x008fee0000000000 */
[----:B------:R-:W1:Y:S02]  /*67b0*/  F2I.FTZ.U32.TRUNC.NTZ R3, R3 ;  /* 0x0000000300037305 */ /* 0x000e64000021f000 */
[----:B-1----:R-:W-:Y:S02]  /*67c0*/  R2UR UR5, R3 ;  /* 0x00000000030572ca */ /* 0x002fe400000e0000 */
[----:B------:R-:W-:Y:S01]  /*67d0*/  IABS R3, R8 ;  /* 0x0000000800037213 */ /* 0x000fe20000000000 */
[----:B------:R-:W-:Y:S03]  /*67e0*/  IMAD.U32 R8, RZ, RZ, UR21 ;  /* 0x00000015ff087e24 */ /* 0x000fe6000f8e00ff */
[----:B------:R-:W-:Y:S02]  /*67f0*/  R2UR UR7, R3 ;  /* 0x00000000030772ca */ /* 0x000fe400000e0000 */
[----:B------:R-:W-:Y:S04]  /*6800*/  IABS R8, R8 ;  /* 0x0000000800087213 */ /* 0x000fe80000000000 */
[----:B------:R-:W-:Y:S01]  /*6810*/  R2UR UR9, R8 ;  /* 0x00000000080972ca */ /* 0x000fe200000e0000 */
[----:B------:R-:W-:Y:S01]  /*6820*/  UIADD3 UR4, UPT, UPT, URZ, -UR5, URZ ;  /* 0x80000005ff047290 */ /* 0x000fe2000fffe0ff */
[----:B--2---:R-:W-:Y:S03]  /*6830*/  IMAD.U32 R8, RZ, RZ, UR11 ;  /* 0x0000000bff087e24 */ /* 0x004fe6000f8e00ff */
[----:B------:R-:W-:Y:S02]  /*6840*/  UIMAD UR8, UR4, UR6, URZ ;  /* 0x00000006040872a4 */ /* 0x000fe4000f8e02ff */
[----:B------:R-:W1:Y:S01]  /*6850*/  I2F.RP R3, UR7 ;  /* 0x0000000700037d06 */ /* 0x000e620008209400 */
[----:B------:R-:W-:Y:S01]  /*6860*/  UMOV UR4, URZ ;  /* 0x000000ff00047c82 */ /* 0x000fe20008000000 */
[----:B------:R-:W-:Y:S01]  /*6870*/  IABS R8, R8 ;  /* 0x0000000800087213 */ /* 0x000fe20000000000 */
[----:B------:R-:W-:Y:S02]  /*6880*/  UIMAD.WIDE.U32 UR4, UR5, UR8, UR4 ;  /* 0x00000008050472a5 */ /* 0x000fe4000f8e0004 */
[----:B------:R-:W-:Y:S05]  /*6890*/  R2UR UR8, R0 ;  /* 0x00000000000872ca */ /* 0x000fea00000e0000 */
[----:B------:R-:W2:Y:S01]  /*68a0*/  I2F.RP R10, R8 ;  /* 0x00000008000a7306 */ /* 0x000ea20000209400 */
[----:B------:R-:W-:Y:S02]  /*68b0*/  UMOV UR4, UR5 ;  /* 0x0000000500047c82 */ /* 0x000fe40008000000 */
[----:B------:R-:W-:Y:S07]  /*68c0*/  UIMAD.WIDE.U32 UR4, UR4, UR9, URZ ;  /* 0x00000009040472a5 */ /* 0x000fee000f8e00ff */
[----:B-1----:R-:W1:Y:S01]  /*68d0*/  MUFU.RCP R0, R3 ;  /* 0x0000000300007308 */ /* 0x002e620000001000 */
[----:B------:R-:W-:Y:S02]  /*68e0*/  UMOV UR43, UR5 ;  /* 0x00000005002b7c82 */ /* 0x000fe40008000000 */
[----:B------:R-:W-:Y:S07]  /*68f0*/  UIMAD UR4, UR43, UR8, UR9 ;  /* 0x000000082b0472a4 */ /* 0x000fee000f8e0209 */
[----:B--2---:R-:W2:Y:S01]  /*6900*/  MUFU.RCP R10, R10 ;  /* 0x0000000a000a7308 */ /* 0x004ea20000001000 */
[----:B------:R-:W-:Y:S01]  /*6910*/  UISETP.GT.U32.AND UP0, UPT, UR6, UR4, UPT ;  /* 0x000000040600728c */ /* 0x000fe2000bf04070 */
[----:B-1----:R-:W-:Y:S10]  /*6920*/  VIADD R0, R0, 0xffffffe ;  /* 0x0ffffffe00007836 */ /* 0x002ff40000000000 */
[----:B------:R-:W-:Y:S02]  /*6930*/  @!UP0 UIADD3 UR4, UPT, UPT, UR4, -UR6, URZ ;  /* 0x8000000604048290 */ /* 0x000fe4000fffe0ff */
[----:B------:R-:W-:Y:S01]  /*6940*/  @!UP0 UIADD3 UR43, UPT, UPT, UR43, 0x1, URZ ;  /* 0x000000012b2b8890 */ /* 0x000fe2000fffe0ff */
[----:B------:R-:W1:Y:S01]  /*6950*/  F2I.FTZ.U32.TRUNC.NTZ R0, R0 ;  /* 0x0000000000007305 */ /* 0x000e62000021f000 */
[----:B------:R-:W-:Y:S01]  /*6960*/  UISETP.GE.U32.AND UP2, UPT, UR4, UR6, UPT ;  /* 0x000000060400728c */ /* 0x000fe2000bf46070 */
[----:B--2---:R-:W-:Y:S01]  /*6970*/  IADD3 R10, PT, PT, R10, 0xffffffe, RZ ;  /* 0x0ffffffe0a0a7810 */ /* 0x004fe20007ffe0ff */
[----:B------:R-:W-:Y:S02]  /*6980*/  ULOP3.LUT UR4, UR21, UR53, URZ, 0x3c, !UPT ;  /* 0x0000003515047292 */ /* 0x000fe4000f8e3cff */
[----:B------:R-:W-:Y:S02]  /*6990*/  UISETP.NE.AND UP0, UPT, UR53, URZ, UPT ;  /* 0x000000ff3500728c */ /* 0x000fe4000bf05270 */
[----:B------:R-:W-:Y:S03]  /*69a0*/  UISETP.GE.AND UP1, UPT, UR4, URZ, UPT ;  /* 0x000000ff0400728c */ /* 0x000fe6000bf26270 */
[----:B------:R-:W2:Y:S02]  /*69b0*/  F2I.FTZ.U32.TRUNC.NTZ R11, R10 ;  /* 0x0000000a000b7305 */ /* 0x000ea4000021f000 */
[----:B------:R-:W-:Y:S01]  /*69c0*/  @UP2 UIADD3 UR43, UPT, UPT, UR43, 0x1, URZ ;  /* 0x000000012b2b2890 */ /* 0x000fe2000fffe0ff */
[----:B-1----:R-:W-:Y:S05]  /*69d0*/  R2UR UR5, R0 ;  /* 0x00000000000572ca */ /* 0x002fea00000e0000 */
[----:B------:R-:W-:Y:S02]  /*69e0*/  @!UP1 UIADD3 UR43, UPT, UPT, -UR43, URZ, URZ ;  /* 0x000000ff2b2b9290 */ /* 0x000fe4000fffe1ff */
[----:B------:R-:W-:Y:S01]  /*69f0*/  @!UP0 ULOP3.LUT UR43, URZ, UR53, URZ, 0x33, !UPT ;  /* 0x00000035ff2b8292 */ /* 0x000fe2000f8e33ff */
[--C-:B--2---:R-:W-:Y:S02]  /*6a00*/  IMAD.MOV R3, RZ, RZ, -R11.reuse ;  /* 0x000000ffff037224 */ /* 0x104fe400078e0a0b */
[----:B------:R-:W-:Y:S03]  /*6a10*/  IMAD.MOV.U32 R10, RZ, RZ, RZ ;  /* 0x000000ffff0a7224 */ /* 0x000fe600078e00ff */
[----:B------:R-:W-:Y:S01]  /*6a20*/  IMAD.U32 R0, RZ, RZ, UR43 ;  /* 0x0000002bff007e24 */ /* 0x000fe2000f8e00ff */
[----:B------:R-:W-:Y:S01]  /*6a30*/  UIADD3 UR4, UPT, UPT, URZ, -UR5, URZ ;  /* 0x80000005ff047290 */ /* 0x000fe2000fffe0ff */
[----:B------:R-:W-:Y:S03]  /*6a40*/  IMAD R3, R3, R8, RZ ;  /* 0x0000000803037224 */ /* 0x000fe600078e02ff */
[----:B------:R-:W-:Y:S01]  /*6a50*/  UIMAD UR6, UR4, UR7, URZ ;  /* 0x00000007040672a4 */ /* 0x000fe2000f8e02ff */
[----:B------:R-:W-:Y:S01]  /*6a60*/  IABS R0, R0 ;  /* 0x0000000000007213 */ /* 0x000fe20000000000 */
[----:B------:R-:W-:Y:S01]  /*6a70*/  IMAD.HI.U32 R11, R11, R3, R10 ;  /* 0x000000030b0b7227 */ /* 0x000fe200078e000a */
[----:B------:R-:W-:Y:S02]  /*6a80*/  UMOV UR4, URZ ;  /* 0x000000ff00047c82 */ /* 0x000fe40008000000 */
[----:B------:R-:W-:Y:S01]  /*6a90*/  UIMAD.WIDE.U32 UR4, UR5, UR6, UR4 ;  /* 0x00000006050472a5 */ /* 0x000fe2000f8e0004 */
[----:B------:R-:W-:Y:S06]  /*6aa0*/  R2UR UR8, R0 ;  /* 0x00000000000872ca */ /* 0x000fec00000e0000 */
[----:B------:R-:W-:Y:S07]  /*6ab0*/  UMOV UR4, UR5 ;  /* 0x0000000500047c82 */ /* 0x000fee0008000000 */
        /* <DEDUP_REMOVED lines=8> */
[----:B------:R-:W-:Y:S04]  /*6b40*/  ULOP3.LUT UR4, UR43, UR16, URZ, 0x3c, !UPT ;  /* 0x000000102b047292 */ /* 0x000fe8000f8e3cff */
[----:B------:R-:W-:Y:S05]  /*6b50*/  UISETP.GE.AND UP0, UPT, UR4, URZ, UPT ;  /* 0x000000ff0400728c */ /* 0x000fea000bf06270 */
[----:B------:R-:W-:Y:S02]  /*6b60*/  @UP1 UIADD3 UR44, UPT, UPT, UR44, 0x1, URZ ;  /* 0x000000012c2c1890 */ /* 0x000fe4000fffe0ff */
[----:B------:R-:W-:Y:S04]  /*6b70*/  UISETP.NE.AND UP1, UPT, UR16, URZ, UPT ;  /* 0x000000ff1000728c */ /* 0x000fe8000bf25270 */
[----:B------:R-:W-:Y:S07]  /*6b80*/  @!UP0 UIADD3 UR44, UPT, UPT, -UR44, URZ, URZ ;  /* 0x000000ff2c2c8290 */ /* 0x000fee000fffe1ff */
[----:B------:R-:W-:Y:S02]  /*6b90*/  @!UP1 ULOP3.LUT UR44, URZ, UR16, URZ, 0x33, !UPT ;  /* 0x00000010ff2c9292 */ /* 0x000fe4000f8e33ff */
[----:B------:R-:W-:Y:S04]  /*6ba0*/  UISETP.NE.AND UP1, UPT, UR38, 0x1, UPT ;  /* 0x000000012600788c */ /* 0x000fe8000bf25270 */
[----:B------:R-:W-:Y:S05]  /*6bb0*/  IMAD.U32 R0, RZ, RZ, UR44 ;  /* 0x0000002cff007e24 */ /* 0x000fea000f8e00ff */
[----:B------:R-:W-:Y:S02]  /*6bc0*/  IABS R0, R0 ;  /* 0x0000000000007213 */ /* 0x000fe40000000000 */
[----:B------:R-:W1:Y:S03]  /*6bd0*/  @!UP1 LDCU.128 UR12, c[0x0][0xc10] ;  /* 0x00018200ff0c97ac */ /* 0x000e660008000c00 */
[----:B------:R-:W-:Y:S04]  /*6be0*/  IMAD.HI.U32 R11, R11, R0, RZ ;  /* 0x000000000b0b7227 */ /* 0x000fe800078e00ff */
[----:B------:R-:W-:Y:S01]  /*6bf0*/  IMAD.MOV R3, RZ, RZ, -R11 ;  /* 0x000000ffff037224 */ /* 0x000fe200078e0a0b */
[----:B------:R-:W2:Y:S03]  /*6c00*/  @!UP1 LDCU UR10, c[0x0][0xc20] ;  /* 0x00018400ff0a97ac */ /* 0x000ea60008000800 */
[C---:B------:R-:W-:Y:S01]  /*6c10*/  IMAD R0, R8.reuse, R3, R0 ;  /* 0x0000000308007224 */ /* 0x040fe200078e0200 */
[----:B------:R-:W3:Y:S04]  /*6c20*/  @!UP1 LDCU UR5, c[0x0][0xc0c] ;  /* 0x00018180ff0597ac */ /* 0x000ee80008000800 */
[----:B------:R-:W-:Y:S01]  /*6c30*/  ISETP.GT.U32.AND P1, PT, R8, R0, PT ;  /* 0x000000000800720c */ /* 0x000fe20003f24070 */
[----:B-1----:R-:W-:Y:S02]  /*6c40*/  UIMAD.WIDE.U32 UR6, UR36, UR15, URZ ;  /* 0x0000000f240672a5 */ /* 0x002fe4000f8e00ff */
[----:B------:R-:W-:Y:S02]  /*6c50*/  UIMAD.WIDE.U32 UR8, UR37, UR12, URZ ;  /* 0x0000000c250872a5 */ /* 0x000fe4000f8e00ff */
[----:B------:R-:W-:Y:S02]  /*6c60*/  @!UP1 UISETP.NE.AND UP0, UPT, UR14, 0x1, UPT ;  /* 0x000000010e00988c */ /* 0x000fe4000bf05270 */
[----:B------:R-:W-:Y:S01]  /*6c70*/  ULOP3.LUT UR8, UR44, UR11, URZ, 0x3c, !UPT ;  /* 0x0000000b2c087292 */ /* 0x000fe2000f8e3cff */
[----:B------:R-:W-:Y:S02]  /*6c80*/  @!UP1 UMOV UR6, UR7 ;  /* 0x0000000700069c82 */ /* 0x000fe40008000000 */
[----:B------:R-:W-:Y:S01]  /*6c90*/  @!UP1 UMOV UR4, UR9 ;  /* 0x0000000900049c82 */ /* 0x000fe20008000000 */
[----:B--2---:R-:W-:Y:S02]  /*6ca0*/  @!UP1 USHF.R.U32.HI UR6, URZ, UR10, UR6 ;  /* 0x0000000aff069299 */ /* 0x004fe40008011606 */
[-C--:B------:R-:W-:Y:S01]  /*6cb0*/  @!P1 IADD3 R0, PT, PT, R0, -R8.reuse, RZ ;  /* 0x8000000800009210 */ /* 0x080fe20007ffe0ff */
[----:B---3--:R-:W-:Y:S01]  /*6cc0*/  @!UP1 UISETP.NE.AND UP2, UPT, UR5, 0x1, UPT ;  /* 0x000000010500988c */ /* 0x008fe2000bf45270 */
[----:B------:R-:W-:Y:S01]  /*6cd0*/  @!P1 VIADD R11, R11, 0x1 ;  /* 0x000000010b0b9836 */ /* 0x000fe20000000000 */
[----:B------:R-:W-:Y:S01]  /*6ce0*/  @!UP1 USHF.R.U32.HI UR4, URZ, UR13, UR4 ;  /* 0x0000000dff049299 */ /* 0x000fe20008011604 */
[----:B------:R-:W-:Y:S01]  /*6cf0*/  ISETP.GE.U32.AND P2, PT, R0, R8, PT ;  /* 0x000000080000720c */ /* 0x000fe20003f46070 */
[----:B------:R-:W-:Y:S02]  /*6d00*/  @!UP1 USEL UR6, UR36, UR6, !UP0 ;  /* 0x0000000624069287 */ /* 0x000fe4000c000000 */
[----:B------:R-:W-:Y:S02]  /*6d10*/  @!UP1 USEL UR7, UR37, UR4, !UP2 ;  /* 0x0000000425079287 */ /* 0x000fe4000d000000 */
[----:B------:R-:W-:Y:S02]  /*6d20*/  UISETP.GE.AND UP0, UPT, UR8, URZ, UPT ;  /* 0x000000ff0800728c */ /* 0x000fe4000bf06270 */
[----:B------:R-:W-:Y:S02]  /*6d30*/  UISETP.NE.AND UP2, UPT, UR11, URZ, UPT ;  /* 0x000000ff0b00728c */ /* 0x000fe4000bf45270 */
[----:B------:R-:W-:Y:S02]  /*6d40*/  @!UP1 UIADD3 UR4, UPT, UPT, -UR7, UR6, URZ ;  /* 0x0000000607049290 */ /* 0x000fe4000fffe1ff */
[----:B------:R-:W-:Y:S02]  /*6d50*/  @!UP1 UIADD3 UR6, UPT, UPT, UR7, -UR6, URZ ;  /* 0x8000000607069290 */ /* 0x000fe4000fffe0ff */
[----:B------:R-:W-:Y:S01]  /*6d60*/  UIADD3 UR7, UPT, UPT, -UR43, URZ, URZ ;  /* 0x000000ff2b077290 */ /* 0x000fe2000fffe1ff */
[----:B------:R-:W-:Y:S01]  /*6d70*/  @P2 VIADD R11, R11, 0x1 ;  /* 0x000000010b0b2836 */ /* 0x000fe20000000000 */
[----:B------:R-:W-:Y:S02]  /*6d80*/  @!UP1 UIMAD UR37, UR4, UR5, UR37 ;  /* 0x00000005042592a4 */ /* 0x000fe4000f8e0225 */
[----:B------:R-:W-:Y:S02]  /*6d90*/  UIMAD UR4, UR53, UR7, UR21 ;  /* 0x00000007350472a4 */ /* 0x000fe4000f8e0215 */
[----:B------:R-:W-:Y:S01]  /*6da0*/  @!UP1 UIMAD UR36, UR6, UR14, UR36 ;  /* 0x0000000e062492a4 */ /* 0x000fe2000f8e0224 */
[----:B------:R-:W-:Y:S01]  /*6db0*/  R2UR UR45, R11 ;  /* 0x000000000b2d72ca */ /* 0x000fe200000e0000 */
[----:B------:R-:W-:Y:S02]  /*6dc0*/  USHF.L.U32 UR52, UR4, 0x6, URZ ;  /* 0x0000000604347899 */ /* 0x000fe400080006ff */
[----:B------:R-:W-:Y:S04]  /*6dd0*/  UIADD3 UR4, UPT, UPT, -UR44, URZ, URZ ;  /* 0x000000ff2c047290 */ /* 0x000fe8000fffe1ff */
[----:B------:R-:W-:Y:S06]  /*6de0*/  UIMAD UR43, UR16, UR4, UR43 ;  /* 0x00000004102b72a4 */ /* 0x000fec000f8e022b */
[----:B------:R-:W-:Y:S02]  /*6df0*/  @!UP0 UIADD3 UR45, UPT, UPT, -UR45, URZ, URZ ;  /* 0x000000ff2d2d8290 */ /* 0x000fe4000fffe1ff */
[----:B------:R-:W-:Y:S04]  /*6e00*/  @!UP2 ULOP3.LUT UR45, URZ, UR11, URZ, 0x33, !UPT ;  /* 0x0000000bff2da292 */ /* 0x000fe8000f8e33ff */
[----:B------:R-:W-:Y:S04]  /*6e10*/  UIADD3 UR5, UPT, UPT, -UR45, URZ, URZ ;  /* 0x000000ff2d057290 */ /* 0x000fe8000fffe1ff */
[----:B------:R-:W-:Y:S01]  /*6e20*/  UIMAD UR44, UR11, UR5, UR44 ;  /* 0x000000050b2c72a4 */ /* 0x000fe2000f8e022c */
[----:B------:R-:W-:Y:S11]  /*6e30*/  @!P0 BRA `(.L_x_78) ;  /* 0x00000000007c8947 */ /* 0x000ff60003800000 */
[----:B------:R-:W1:Y:S01]  /*6e40*/  LDCU.64 UR8, c[0x4][0x80] ;  /* 0x01001000ff0877ac */ /* 0x000e620008000a00 */
[----:B------:R-:W-:Y:S01]  /*6e50*/  MOV R16, 0x0 ;  /* 0x0000000000107802 */ /* 0x000fe20000000f00 */
[----:B------:R-:W-:Y:S02]  /*6e60*/  HFMA2 R12, -RZ, RZ, 0, 5.9604644775390625e-08 ;  /* 0x00000001ff0c7431 */ /* 0x000fe400000001ff */
[----:B------:R-:W-:Y:S01]  /*6e70*/  IMAD.MOV.U32 R8, RZ, RZ, 0x70 ;  /* 0x00000070ff087424 */ /* 0x000fe200078e00ff */
[----:B------:R2:W3:Y:S01]  /*6e80*/  LDC.64 R14, c[0x4][R16] ;  /* 0x01000000100e7b82 */ /* 0x0004e20000000a00 */
[----:B------:R-:W4:Y:S01]  /*6e90*/  LDCU.64 UR6, c[0x4][0x88] ;  /* 0x01001100ff0677ac */ /* 0x000f220008000a00 */
[----:B------:R-:W-:Y:S01]  /*6ea0*/  IMAD.MOV.U32 R13, RZ, RZ, RZ ;  /* 0x000000ffff0d7224 */ /* 0x000fe200078e00ff */
[----:B------:R-:W2:Y:S01]  /*6eb0*/  LDCU.64 UR4, c[0x4][0x8] ;  /* 0x01000100ff0477ac */ /* 0x000ea20008000a00 */
[----:B-1----:R-:W-:Y:S01]  /*6ec0*/  MOV R5, UR9 ;  /* 0x0000000900057c02 */ /* 0x002fe20008000f00 */
[----:B------:R-:W-:Y:S01]  /*6ed0*/  IMAD.U32 R4, RZ, RZ, UR8 ;  /* 0x00000008ff047e24 */ /* 0x000fe2000f8e00ff */
[----:B----4-:R-:W-:Y:S01]  /*6ee0*/  MOV R7, UR7 ;  /* 0x0000000700077c02 */ /* 0x010fe20008000f00 */
[----:B------:R-:W-:Y:S01]  /*6ef0*/  IMAD.U32 R6, RZ, RZ, UR6 ;  /* 0x00000006ff067e24 */ /* 0x000fe2000f8e00ff */
[----:B--2---:R-:W-:Y:S01]  /*6f00*/  MOV R11, UR5 ;  /* 0x00000005000b7c02 */ /* 0x004fe20008000f00 */
[----:B------:R-:W-:Y:S02]  /*6f10*/  IMAD.U32 R10, RZ, RZ, UR4 ;  /* 0x00000004ff0a7e24 */ /* 0x000fe4000f8e00ff */
[----:B------:R-:W-:Y:S07]  /*6f20*/  LEPC R20, `(.L_x_79) ;  /* 0x000000001014794e */ /* 0x000fee0000000000 */
[----:B---3-5:R-:W-:Y:S05]  /*6f30*/  CALL.ABS.NOINC R14 ;  /* 0x000000000e007343 */ /* 0x028fea0003c00000 */
.L_x_79:
[----:B------:R-:W1:Y:S01]  /*6f40*/  LDCU.64 UR8, c[0x4][0x80] ;  /* 0x01001000ff0877ac */ /* 0x000e620008000a00 */
[----:B------:R-:W2:Y:S01]  /*6f50*/  LDC.64 R16, c[0x4][R16] ;  /* 0x0100000010107b82 */ /* 0x000ea20000000a00 */
[----:B------:R-:W-:Y:S02]  /*6f60*/  HFMA2 R12, -RZ, RZ, 0, 5.9604644775390625e-08 ;  /* 0x00000001ff0c7431 */ /* 0x000fe400000001ff */
[----:B------:R-:W-:Y:S02]  /*6f70*/  IMAD.MOV.U32 R8, RZ, RZ, 0x70 ;  /* 0x00000070ff087424 */ /* 0x000fe400078e00ff */
[----:B------:R-:W-:Y:S01]  /*6f80*/  IMAD.MOV.U32 R13, RZ, RZ, RZ ;  /* 0x000000ffff0d7224 */ /* 0x000fe200078e00ff */
[----:B------:R-:W3:Y:S01]  /*6f90*/  LDCU.64 UR6, c[0x4][0x88] ;  /* 0x01001100ff0677ac */ /* 0x000ee20008000a00 */
[----:B------:R-:W4:Y:S01]  /*6fa0*/  LDCU.64 UR4, c[0x4][0x8] ;  /* 0x01000100ff0477ac */ /* 0x000f220008000a00 */
[----:B-1----:R-:W-:Y:S02]  /*6fb0*/  MOV R4, UR8 ;  /* 0x0000000800047c02 */ /* 0x002fe40008000f00 */
[----:B------:R-:W-:Y:S02]  /*6fc0*/  MOV R5, UR9 ;  /* 0x0000000900057c02 */ /* 0x000fe40008000f00 */
[----:B---3--:R-:W-:Y:S01]  /*6fd0*/  MOV R7, UR7 ;  /* 0x0000000700077c02 */ /* 0x008fe20008000f00 */
[----:B------:R-:W-:Y:S01]  /*6fe0*/  IMAD.U32 R6, RZ, RZ, UR6 ;  /* 0x00000006ff067e24 */ /* 0x000fe2000f8e00ff */
[----:B----4-:R-:W-:Y:S01]  /*6ff0*/  MOV R11, UR5 ;  /* 0x00000005000b7c02 */ /* 0x010fe20008000f00 */
[----:B------:R-:W-:Y:S02]  /*7000*/  IMAD.U32 R10, RZ, RZ, UR4 ;  /* 0x00000004ff0a7e24 */ /* 0x000fe4000f8e00ff */
[----:B------:R-:W-:Y:S07]  /*7010*/  LEPC R20, `(.L_x_78) ;  /* 0x000000001014794e */ /* 0x000fee0000000000 */
[----:B--2---:R-:W-:Y:S05]  /*7020*/  CALL.ABS.NOINC R16 ;  /* 0x0000000010007343 */ /* 0x004fea0003c00000 */
.L_x_78:
[----:B------:R-:W-:Y:S05]  /*7030*/  BSYNC.RECONVERGENT B6 ;  /* 0x0000000000067941 */ /* 0x000fea0003800200 */
.L_x_77:
[----:B------:R-:W-:Y:S02]  /*7040*/  R2UR UR6, R65 ;  /* 0x00000000410672ca */ /* 0x000fe400000e0000 */
[----:B------:R-:W-:Y:S02]  /*7050*/  R2UR UR5, R64 ;  /* 0x00000000400572ca */ /* 0x000fe400000e0000 */
[----:B------:R-:W-:Y:S02]  /*7060*/  R2UR UR4, R63 ;  /* 0x000000003f0472ca */ /* 0x000fe400000e0000 */
[----:B------:R-:W-:Y:S02]  /*7070*/  ISETP.NE.U32.AND P4, PT, R50, RZ, PT ;  /* 0x000000ff3200720c */ /* 0x000fe40003f85070 */
[----:B------:R-:W-:Y:S02]  /*7080*/  ISETP.NE.U32.AND P2, PT, RZ, UR60, PT ;  /* 0x0000003cff007c0c */ /* 0x000fe4000bf45070 */
[----:B------:R-:W-:Y:S02]  /*7090*/  ISETP.NE.AND.EX P4, PT, R51, RZ, PT, P4 ;  /* 0x000000ff3300720c */ /* 0x000fe40003f85340 */
[----:B------:R-:W-:Y:S01]  /*70a0*/  ISETP.NE.AND.EX P2, PT, RZ, UR61, PT, P2 ;  /* 0x0000003dff007c0c */ /* 0x000fe2000bf45320 */
[----:B------:R-:W-:Y:S02]  /*70b0*/  UISETP.NE.AND UP2, UPT, UR6, URZ, UPT ;  /* 0x000000ff0600728c */ /* 0x000fe4000bf45270 */
[----:B------:R-:W-:Y:S04]  /*70c0*/  UISETP.NE.U32.AND UP0, UPT, UR5, URZ, UPT ;  /* 0x000000ff0500728c */ /* 0x000fe8000bf05070 */
[----:B------:R-:W-:Y:S01]  /*70d0*/  UISETP.NE.AND.EX UP1, UPT, UR4, URZ, UPT, UP0 ;  /* 0x000000ff0400728c */ /* 0x000fe2000bf25300 */
[----:B------:R-:W-:Y:S01]  /*70e0*/  PLOP3.LUT P1, PT, PT, PT, UP2, 0x80, 0x8 ;  /* 0x000000000008781c */ /* 0x000fe20003f2f028 */
[----:B------:R-:W-:Y:S03]  /*70f0*/  UPLOP3.LUT UP0, UPT, UPT, UPT, UPT, 0x40, 0x4 ;  /* 0x000000000004789c */ /* 0x000fe60003f0e870 */
[----:B------:R-:W-:Y:S06]  /*7100*/  @UP2 UPLOP3.LUT UP0, UPT, UPT, UPT, UP1, 0x80, 0x8 ;  /* 0x000000000008289c */ /* 0x000fec0003f0f010 */
[----:B------:R-:W-:Y:S01]  /*7110*/  PLOP3.LUT P0, PT, PT, PT, UP0, 0x80, 0x8 ;  /* 0x000000000008781c */ /* 0x000fe20003f0f008 */
[----:B------:R-:W-:Y:S01]  /*7120*/  @!UPT UIADD3 URZ, UPT, UPT, URZ, URZ, URZ ;  /* 0x000000fffffff290 */ /* 0x000fe2000fffe0ff */
[----:B------:R-:W-:Y:S11]  /*7130*/  BRA.U !UP1, `(.L_x_80) ;  /* 0x0000000109407547 */ /* 0x000ff6000b800000 */
[----:B------:R-:W-:Y:S01]  /*7140*/  UISETP.NE.U32.AND UP0, UPT, UR60, URZ, UPT ;  /* 0x000000ff3c00728c */ /* 0x000fe2000bf05070 */
[----:B------:R-:W-:Y:S01]  /*7150*/  R2UR UR6, R64 ;  /* 0x00000000400672ca */ /* 0x000fe200000e0000 */
[----:B------:R-:W1:Y:S01]  /*7160*/  LDCU.64 UR8, c[0x0][0x358] ;  /* 0x00006b00ff0877ac */ /* 0x000e620008000a00 */
[----:B------:R-:W-:Y:S02]  /*7170*/  HFMA2 R61, -RZ, RZ, 0, 5.9604644775390625e-08 ;  /* 0x00000001ff3d7431 */ /* 0x000fe400000001ff */
[----:B------:R-:W-:Y:S01]  /*7180*/  IMAD.MOV.U32 R0, RZ, RZ, 0x1 ;  /* 0x00000001ff007424 */ /* 0x000fe200078e00ff */
[----:B------:R-:W-:Y:S06]  /*7190*/  UISETP.NE.AND.EX UP0, UPT, UR61, URZ, UPT, UP0 ;  /* 0x000000ff3d00728c */ /* 0x000fec000bf05300 */
[----:B------:R-:W-:Y:S05]  /*71a0*/  PLOP3.LUT P3, PT, PT, PT, UP0, 0x80, 0x8 ;  /* 0x000000000008781c */ /* 0x000fea0003f6f008 */
[----:B------:R-:W2:Y:S01]  /*71b0*/  @UP0 LDCU.64 UR4, c[0x0][0x988] ;  /* 0x00013100ff0407ac */ /* 0x000ea20008000a00 */
[----:B------:R-:W-:Y:S07]  /*71c0*/  @UP0 UIMAD UR6, UR49, UR6, URZ ;  /* 0x00000006310602a4 */ /* 0x000fee000f8e02ff */
[----:B------:R-:W-:Y:S01]  /*71d0*/  @!P3 PRMT R61, R0, 0x7610, R61 ;  /* 0x00007610003db816 */ /* 0x000fe2000000003d */
[----:B--2---:R-:W-:Y:S06]  /*71e0*/  @UP0 UIMAD.WIDE UR4, UR6, 0x4, UR4 ;  /* 0x00000004060408a5 */ /* 0x004fec000f8e0204 */
[----:B------:R-:W-:Y:S02]  /*71f0*/  IMAD.U32 R4, RZ, RZ, UR4 ;  /* 0x00000004ff047e24 */ /* 0x000fe4000f8e00ff */
[----:B------:R-:W-:Y:S03]  /*7200*/  IMAD.U32 R5, RZ, RZ, UR5 ;  /* 0x00000005ff057e24 */ /* 0x000fe6000f8e00ff */
[----:B------:R-:W2:Y:S02]  /*7210*/  @!UP0 LDCU UR4, c[0x0][0x980] ;  /* 0x00013000ff0487ac */ /* 0x000ea40008000800 */
[----:B-1---5:R1:W5:Y:S02]  /*7220*/  @P3 LDG.E R27, desc[UR8][R4.64] ;  /* 0x00000008041b3981 */ /* 0x022364000c1e1900 */
[----:B-12---:R-:W-:Y:S02]  /*7230*/  @!P3 MOV R27, UR4 ;  /* 0x00000004001bbc02 */ /* 0x006fe40008000f00 */
.L_x_80:
[----:B------:R-:W-:Y:S05]  /*7240*/  @!P4 BRA `(.L_x_81) ;  /* 0x000000000024c947 */ /* 0x000fea0003800000 */
[----:B------:R-:W-:Y:S01]  /*7250*/  ISETP.NE.U32.AND P3, PT, R48, RZ, PT ;  /* 0x000000ff3000720c */ /* 0x000fe20003f65070 */
[----:B------:R-:W1:Y:S03]  /*7260*/  LDCU.64 UR4, c[0x0][0x358] ;  /* 0x00006b00ff0477ac */ /* 0x000e660008000a00 */
[----:B------:R-:W-:Y:S11]  /*7270*/  ISETP.NE.AND.EX P3, PT, R49, RZ, PT, P3 ;  /* 0x000000ff3100720c */ /* 0x000ff60003f65330 */
[----:B------:R-:W-:Y:S02]  /*7280*/  @!UPT UIADD3 URZ, UPT, UPT, URZ, URZ, URZ ;  /* 0x000000fffffff290 */ /* 0x000fe4000fffe0ff */
[----:B------:R-:W2:Y:S01]  /*7290*/  @P3 LDC.64 R4, c[0x0][0x9a8] ;  /* 0x00026a00ff043b82 */ /* 0x000ea20000000a00 */
[----:B------:R-:W-:Y:S04]  /*72a0*/  @P3 IMAD R0, R50, UR49, RZ ;  /* 0x0000003132003c24 */ /* 0x000fe8000f8e02ff */
[----:B--2---:R-:W-:Y:S05]  /*72b0*/  @P3 IMAD.WIDE R4, R0, 0x4, R4 ;  /* 0x0000000400043825 */ /* 0x004fea00078e0204 */
[----:B-1---5:R1:W5:Y:S02]  /*72c0*/  @P3 LDG.E R24, desc[UR4][R4.64] ;  /* 0x0000000404183981 */ /* 0x022364000c1e1900 */
[----:B-1----:R-:W2:Y:S02]  /*72d0*/  @!P3 LDC R24, c[0x0][0x9a0] ;  /* 0x00026800ff18bb82 */ /* 0x002ea40000000800 */
.L_x_81:
[----:B-----5:R-:W-:Y:S01]  /*72e0*/  FSETP.NEU.AND P3, PT, R27, RZ, PT ;  /* 0x000000ff1b00720b */ /* 0x020fe20003f6d000 */
[----:B------:R-:W-:Y:S01]  /*72f0*/  BSSY B1, `(.L_x_82) ;  /* 0x0000039000017945 */ /* 0x000fe20003800000 */
[----:B------:R-:W-:Y:S01]  /*7300*/  SEL R4, RZ, 0xffffffff, P2 ;  /* 0xffffffffff047807 */ /* 0x000fe20001000000 */
[----:B------:R-:W-:Y:S01]  /*7310*/  IMAD.MOV.U32 R74, RZ, RZ, 0x1 ;  /* 0x00000001ff4a7424 */ /* 0x000fe200078e00ff */
[----:B------:R-:W-:Y:S01]  /*7320*/  @P1 LOP3.LUT P2, RZ, R61, 0xff, RZ, 0xc0, !PT ;  /* 0x000000ff3dff1812 */ /* 0x000fe2000784c0ff */
[----:B------:R-:W-:Y:S01]  /*7330*/  IMAD.IADD R25, R23, 0x1, R2 ;  /* 0x0000000117197824 */ /* 0x000fe200078e0202 */
[----:B------:R-:W-:Y:S01]  /*7340*/  @P1 SEL R0, RZ, 0xffffffff, P3 ;  /* 0xffffffffff001807 */ /* 0x000fe20001800000 */
[----:B------:R-:W-:Y:S01]  /*7350*/  IMAD R71, R59, -0x10, R67 ;  /* 0xfffffff03b477824 */ /* 0x000fe200078e0243 */
[----:B------:R-:W-:Y:S01]  /*7360*/  LOP3.LUT R57, R57, 0x1, RZ, 0x3c, !PT ;  /* 0x0000000139397812 */ /* 0x000fe200078e3cff */
[----:B------:R-:W-:Y:S01]  /*7370*/  IMAD.MOV.U32 R73, RZ, RZ, RZ ;  /* 0x000000ffff497224 */ /* 0x000fe200078e00ff */
[----:B------:R-:W-:Y:S02]  /*7380*/  @P0 SEL R0, R4, R0, !P2 ;  /* 0x0000000004000207 */ /* 0x000fe40005000000 */
[----:B------:R-:W-:Y:S02]  /*7390*/  CS2R R38, SRZ ;  /* 0x0000000000267805 */ /* 0x000fe4000001ff00 */
[----:B------:R-:W-:Y:S02]  /*73a0*/  LEA R72, R22, UR50, 0x3 ;  /* 0x0000003216487c11 */ /* 0x000fe4000f8e18ff */
[----:B------:R-:W-:Y:S02]  /*73b0*/  CS2R R36, SRZ ;  /* 0x0000000000247805 */ /* 0x000fe4000001ff00 */
[----:B------:R-:W-:Y:S02]  /*73c0*/  @P1 LOP3.LUT R0, R0, 0x1, RZ, 0xc0, !PT ;  /* 0x0000000100001812 */ /* 0x000fe400078ec0ff */
[----:B------:R-:W-:Y:S02]  /*73d0*/  CS2R R34, SRZ ;  /* 0x0000000000227805 */ /* 0x000fe4000001ff00 */
[----:B------:R-:W-:Y:S02]  /*73e0*/  PLOP3.LUT P2, PT, PT, PT, UP1, 0x80, 0x8 ;  /* 0x000000000008781c */ /* 0x000fe40003f4f018 */
[----:B------:R-:W-:Y:S02]  /*73f0*/  CS2R R32, SRZ ;  /* 0x0000000000207805 */ /* 0x000fe4000001ff00 */
[----:B------:R-:W-:Y:S02]  /*7400*/  ISETP.NE.U32.OR P5, PT, R0, 0x1, !P1 ;  /* 0x000000010000780c */ /* 0x000fe40004fa5470 */
[----:B------:R-:W-:Y:S02]  /*7410*/  CS2R R42, SRZ ;  /* 0x00000000002a7805 */ /* 0x000fe4000001ff00 */
[----:B------:R-:W-:Y:S02]  /*7420*/  LOP3.LUT P4, R68, R61, 0xff, RZ, 0xc0, !PT ;  /* 0x000000ff3d447812 */ /* 0x000fe4000788c0ff */
[----:B------:R-:W-:Y:S02]  /*7430*/  CS2R R40, SRZ ;  /* 0x0000000000287805 */ /* 0x000fe4000001ff00 */
[----:B------:R-:W-:Y:S02]  /*7440*/  SEL R3, RZ, 0xffffffff, P3 ;  /* 0xffffffffff037807 */ /* 0x000fe40001800000 */
[----:B------:R-:W-:Y:S02]  /*7450*/  CS2R R46, SRZ ;  /* 0x00000000002e7805 */ /* 0x000fe4000001ff00 */
[----:B------:R-:W-:Y:S02]  /*7460*/  P2R R70, PR, RZ, 0x20 ;  /* 0x00000020ff467803 */ /* 0x000fe40000000000 */
[----:B------:R-:W-:Y:S02]  /*7470*/  CS2R R44, SRZ ;  /* 0x00000000002c7805 */ /* 0x000fe4000001ff00 */
[----:B------:R-:W-:Y:S02]  /*7480*/  @P2 SEL R3, R4, R3, !P4 ;  /* 0x0000000304032207 */ /* 0x000fe40006000000 */
[----:B------:R-:W-:Y:S02]  /*7490*/  @P5 SHF.L.U32 R0, R57, 0x1f, RZ ;  /* 0x0000001f39005819 */ /* 0x000fe400000006ff */
[----:B------:R-:W-:Y:S02]  /*74a0*/  LOP3.LUT R3, R3, 0x1, RZ, 0xc0, !PT ;  /* 0x0000000103037812 */ /* 0x000fe400078ec0ff */
[----:B------:R1:W3:Y:S02]  /*74b0*/  @P5 SYNCS.PHASECHK.TRANS64.TRYWAIT P1, [UR50+0x40], R0 ;  /* 0x00004000ff0055a7 */ /* 0x0002e40008021132 */
[----:B------:R-:W-:Y:S04]  /*74c0*/  ISETP.NE.U32.AND P2, PT, R3, 0x1, PT ;  /* 0x000000010300780c */ /* 0x000fe80003f45070 */
[----:B------:R-:W-:Y:S02]  /*74d0*/  P2R R75, PR, RZ, 0x4 ;  /* 0x00000004ff4b7803 */ /* 0x000fe40000000000 */
[----:B-1----:R-:W-:Y:S04]  /*74e0*/  SHF.L.U32 R0, R56, 0x1f, RZ ;  /* 0x0000001f38007819 */ /* 0x002fe800000006ff */
[----:B------:R1:W4:Y:S01]  /*74f0*/  SYNCS.PHASECHK.TRANS64.TRYWAIT P0, [R72+URZ+0xa0], R0 ;  /* 0x0000a000480075a7 */ /* 0x00032200080011ff */
[----:B---3--:R-:W-:Y:S01]  /*7500*/  @P5 SEL R74, RZ, 0x1, !P1 ;  /* 0x00000001ff4a5807 */ /* 0x008fe20004800000 */
[----:B-1----:R-:W-:Y:S06]  /*7510*/  @!P5 BRA `(.L_x_83) ;  /* 0x000000000058d947 */ /* 0x002fec0003800000 */
[----:B------:R-:W-:Y:S01]  /*7520*/  IMAD.MOV.U32 R39, RZ, RZ, RZ ;  /* 0x000000ffff277224 */ /* 0x000fe200078e00ff */
[----:B------:R-:W-:Y:S01]  /*7530*/  ISETP.NE.AND P1, PT, R74, RZ, PT ;  /* 0x000000ff4a00720c */ /* 0x000fe20003f25270 */
[----:B------:R-:W-:Y:S01]  /*7540*/  BSSY B0, `(.L_x_84) ;  /* 0x000000c000007945 */ /* 0x000fe20003800000 */
[----:B------:R-:W-:Y:S02]  /*7550*/  CS2R R46, SRZ ;  /* 0x00000000002e7805 */ /* 0x000fe4000001ff00 */
[----:B------:R-:W-:Y:S02]  /*7560*/  CS2R R44, SRZ ;  /* 0x00000000002c7805 */ /* 0x000fe4000001ff00 */
[----:B------:R-:W-:Y:S02]  /*7570*/  CS2R R42, SRZ ;  /* 0x00000000002a7805 */ /* 0x000fe4000001ff00 */
[----:B------:R-:W-:Y:S02]  /*7580*/  CS2R R40, SRZ ;  /* 0x0000000000287805 */ /* 0x000fe4000001ff00 */
[----:B------:R-:W-:Y:S02]  /*7590*/  CS2R R34, SRZ ;  /* 0x0000000000227805 */ /* 0x000fe4000001ff00 */
[----:B------:R-:W-:Y:S02]  /*75a0*/  CS2R R32, SRZ ;  /* 0x0000000000207805 */ /* 0x000fe4000001ff00 */
[----:B------:R-:W-:Y:S01]  /*75b0*/  CS2R R36, SRZ ;  /* 0x0000000000247805 */ /* 0x000fe2000001ff00 */
[----:B------:R-:W-:Y:S06]  /*75c0*/  @P1 BRA `(.L_x_85) ;  /* 0x00000000000c1947 */ /* 0x000fec0003800000 */
[----:B------:R-:W-:Y:S04]  /*75d0*/  SHF.L.U32 R3, R57, 0x1f, RZ ;  /* 0x0000001f39037819 */ /* 0x000fe800000006ff */
[----:B------:R-:W1:Y:S02]  /*75e0*/  SYNCS.PHASECHK.TRANS64.TRYWAIT P1, [UR50+0x40], R3 ;  /* 0x00004003ff0075a7 */ /* 0x000e640008021132 */
[----:B-1----:R-:W-:Y:S05]  /*75f0*/  @!P1 BRA `(.L_x_86) ;  /* 0x0000002c00fc9947 */ /* 0x002fea0003800000 */
.L_x_85:
[----:B------:R-:W-:Y:S05]  /*7600*/  BSYNC B0 ;  /* 0x0000000000007941 */ /* 0x000fea0003800000 */
.L_x_84:
[----:B------:R-:W-:Y:S01]  /*7610*/  ISETP.NE.AND P1, PT, R75, RZ, PT ;  /* 0x000000ff4b00720c */ /* 0x000fe20003f25270 */
[----:B------:R-:W-:Y:S11]  /*7620*/  HFMA2 R73, -RZ, RZ, 0, 5.9604644775390625e-08 ;  /* 0x00000001ff497431 */ /* 0x000ff600000001ff */
[----:B------:R-:W-:Y:S01]  /*7630*/  @!UPT UIADD3 URZ, UPT, UPT, URZ, URZ, URZ ;  /* 0x000000fffffff290 */ /* 0x000fe2000fffe0ff */
[----:B------:R3:W1:Y:S04]  /*7640*/  @P1 LDS.128 R44, [R58] ;  /* 0x000000003a2c1984 */ /* 0x0006680000000c00 */
[----:B------:R3:W1:Y:S04]  /*7650*/  @P1 LDS.128 R40, [R67+0x10] ;  /* 0x0000100043281984 */ /* 0x0006680000000c00 */
[----:B------:R3:W1:Y:S04]  /*7660*/  @P1 LDS.128 R32, [R66+0x20] ;  /* 0x0000200042201984 */ /* 0x0006680000000c00 */
[----:B------:R3:W1:Y:S02]  /*7670*/  @P1 LDS.128 R36, [R71+0x30] ;  /* 0x0000300047241984 */ /* 0x0006640000000c00 */
.L_x_83:
[----:B------:R-:W-:Y:S05]  /*7680*/  BSYNC B1 ;  /* 0x0000000000017941 */ /* 0x000fea0003800000 */
.L_x_82:
[----:B-1----:R-:W-:Y:S04]  /*7690*/  SHF.R.U32.HI R2, RZ, 0x15, R25 ;  /* 0x00000015ff027819 */ /* 0x002fe80000011619 */
[----:B------:R-:W-:Y:S01]  /*76a0*/  LOP3.LUT P1, RZ, R2, 0x3, R62, 0x48, !PT ;  /* 0x0000000302ff7812 */ /* 0x000fe2000782483e */
[----:B------:R-:W-:Y:S01]  /*76b0*/  @!UPT UIADD3 URZ, UPT, UPT, URZ, URZ, URZ ;  /* 0x000000fffffff290 */ /* 0x000fe2000fffe0ff */
[----:B----4-:R-:W-:Y:S11]  /*76c0*/  @P0 BRA `(.L_x_87) ;  /* 0x0000000000080947 */ /* 0x010ff60003800000 */
[----:B------:R-:W1:Y:S02]  /*76d0*/  SYNCS.PHASECHK.TRANS64.TRYWAIT P0, [R72+URZ+0xa0], R0 ;  /* 0x0000a000480075a7 */ /* 0x000e6400080011ff */
[----:B-1----:R-:W-:Y:S05]  /*76e0*/  @!P0 BRA `(.L_x_88) ;  /* 0x0000002c00d88947 */ /* 0x002fea0003800000 */
.L_x_87:
[----:B------:R-:W-:Y:S05]  /*76f0*/  @!P1 BRA `(.L_x_89) ;  /* 0x0000000000409947 */ /* 0x000fea0003800000 */
[----:B------:R-:W4:Y:S01]  /*7700*/  LDCU.64 UR8, c[0x4][0x70] ;  /* 0x01000e00ff0877ac */ /* 0x000f220008000a00 */
[----:B------:R-:W-:Y:S01]  /*7710*/  MOV R3, 0x0 ;  /* 0x0000000000037802 */ /* 0x000fe20000000f00 */
[----:B------:R-:W-:Y:S02]  /*7720*/  HFMA2 R12, -RZ, RZ, 0, 5.9604644775390625e-08 ;  /* 0x00000001ff0c7431 */ /* 0x000fe400000001ff */
[----:B------:R-:W-:Y:S02]  /*7730*/  IMAD.MOV.U32 R8, RZ, RZ, 0x192 ;  /* 0x00000192ff087424 */ /* 0x000fe400078e00ff */
[----:B------:R-:W-:Y:S01]  /*7740*/  IMAD.MOV.U32 R13, RZ, RZ, RZ ;  /* 0x000000ffff0d7224 */ /* 0x000fe200078e00ff */
[----:B------:R-:W5:Y:S01]  /*7750*/  LDCU.64 UR6, c[0x4][0x78] ;  /* 0x01000f00ff0677ac */ /* 0x000f620008000a00 */
[----:B------:R-:W1:Y:S01]  /*7760*/  LDC.64 R2, c[0x4][R3] ;  /* 0x0100000003027b82 */ /* 0x000e620000000a00 */
[----:B------:R-:W2:Y:S01]  /*7770*/  LDCU.64 UR4, c[0x4][0x10] ;  /* 0x01000200ff0477ac */ /* 0x000ea20008000a00 */
[----:B----4-:R-:W-:Y:S01]  /*7780*/  MOV R5, UR9 ;  /* 0x0000000900057c02 */ /* 0x010fe20008000f00 */
[----:B------:R-:W-:Y:S01]  /*7790*/  IMAD.U32 R4, RZ, RZ, UR8 ;  /* 0x00000008ff047e24 */ /* 0x000fe2000f8e00ff */
[----:B-----5:R-:W-:Y:S01]  /*77a0*/  MOV R7, UR7 ;  /* 0x0000000700077c02 */ /* 0x020fe20008000f00 */
[----:B------:R-:W-:Y:S01]  /*77b0*/  IMAD.U32 R6, RZ, RZ, UR6 ;  /* 0x00000006ff067e24 */ /* 0x000fe2000f8e00ff */
[----:B--2---:R-:W-:Y:S01]  /*77c0*/  MOV R11, UR5 ;  /* 0x00000005000b7c02 */ /* 0x004fe20008000f00 */
[----:B------:R-:W-:Y:S02]  /*77d0*/  IMAD.U32 R10, RZ, RZ, UR4 ;  /* 0x00000004ff0a7e24 */ /* 0x000fe4000f8e00ff */
[----:B------:R-:W-:Y:S07]  /*77e0*/  LEPC R20, `(.L_x_89) ;  /* 0x000000001014794e */ /* 0x000fee0000000000 */
[----:B-1-3--:R-:W-:Y:S05]  /*77f0*/  CALL.ABS.NOINC R2 ;  /* 0x0000000002007343 */ /* 0x00afea0003c00000 */
.L_x_89:
[----:B------:R-:W-:Y:S01]  /*7800*/  LOP3.LUT R20, R44, 0xffffe000, RZ, 0xc0, !PT ;  /* 0xffffe0002c147812 */ /* 0x000fe200078ec0ff */
[----:B------:R-:W-:Y:S05]  /*7810*/  WARPSYNC.ALL ;  /* 0x0000000000007948 */ /* 0x000fea0003800000 */
[----:B------:R-:W-:Y:S01]  /*7820*/  R2UR UR4, R25 ;  /* 0x00000000190472ca */ /* 0x000fe200000e0000 */
[----:B------:R-:W-:Y:S01]  /*7830*/  BSSY.RECONVERGENT B0, `(.L_x_90) ;  /* 0x0000058000007945 */ /* 0x000fe20003800200 */
[----:B------:R-:W-:Y:S11]  /*7840*/  ISETP.NE.AND P0, PT, R60, RZ, PT ;  /* 0x000000ff3c00720c */ /* 0x000ff60003f05270 */
[----:B------:R-:W1:Y:S02]  /*7850*/  LDTM.x16 R4, tmem[UR4] ;  /* 0x00000004000479ee */ /* 0x000e640008240000 */
[C---:B-12---:R-:W-:Y:S01]  /*7860*/  FMUL R0, R24.reuse, R4 ;  /* 0x0000000418007220 */ /* 0x046fe20000400000 */
[C---:B------:R-:W-:Y:S01]  /*7870*/  FMUL R2, R24.reuse, R5 ;  /* 0x0000000518027220 */ /* 0x040fe20000400000 */
[C---:B------:R-:W-:Y:S01]  /*7880*/  FMUL R4, R24.reuse, R8 ;  /* 0x0000000818047220 */ /* 0x040fe20000400000 */
[C---:B------:R-:W-:Y:S01]  /*7890*/  FMUL R5, R24.reuse, R9 ;  /* 0x0000000918057220 */ /* 0x040fe20000400000 */
[C---:B------:R-:W-:Y:S01]  /*78a0*/  FMUL R8, R24.reuse, R12 ;  /* 0x0000000c18087220 */ /* 0x040fe20000400000 */
[C---:B------:R-:W-:Y:S01]  /*78b0*/  FMUL R9, R24.reuse, R13 ;  /* 0x0000000d18097220 */ /* 0x040fe20000400000 */
[C---:B------:R-:W-:Y:S01]  /*78c0*/  FMUL R12, R24.reuse, R16 ;  /* 0x00000010180c7220 */ /* 0x040fe20000400000 */
[----:B------:R-:W-:Y:S01]  /*78d0*/  LOP3.LUT R16, R45, 0xffffe000, RZ, 0xc0, !PT ;  /* 0xffffe0002d107812 */ /* 0x000fe200078ec0ff */
[----:B------:R-:W-:Y:S01]  /*78e0*/  FMUL R13, R24, R17 ;  /* 0x00000011180d7220 */ /* 0x000fe20000400000 */
[----:B------:R-:W-:Y:S01]  /*78f0*/  LOP3.LUT R17, R46, 0xffffe000, RZ, 0xc0, !PT ;  /* 0xffffe0002e117812 */ /* 0x000fe200078ec0ff */
[----:B------:R-:W-:Y:S01]  /*7900*/  FFMA R28, R27, R20, R0 ;  /* 0x000000141b1c7223 */ /* 0x000fe20000000000 */
[----:B------:R-:W-:Y:S01]  /*7910*/  LOP3.LUT R0, R47, 0xffffe000, RZ, 0xc0, !PT ;  /* 0xffffe0002f007812 */ /* 0x000fe200078ec0ff */
[C---:B------:R-:W-:Y:S01]  /*7920*/  FMUL R3, R24.reuse, R6 ;  /* 0x0000000618037220 */ /* 0x040fe20000400000 */
[C---:B------:R-:W-:Y:S01]  /*7930*/  FMUL R6, R24.reuse, R10 ;  /* 0x0000000a18067220 */ /* 0x040fe20000400000 */
[C---:B------:R-:W-:Y:S01]  /*7940*/  FMUL R7, R24.reuse, R7 ;  /* 0x0000000718077220 */ /* 0x040fe20000400000 */
[----:B------:R-:W-:Y:S01]  /*7950*/  F2FP.TF32.F32.PACK_B R28, R28 ;  /* 0x0000001cff1c723e */ /* 0x000fe200024050ff */
[C---:B------:R-:W-:Y:S01]  /*7960*/  FMUL R10, R24.reuse, R14 ;  /* 0x0000000e180a7220 */ /* 0x040fe20000400000 */
[----:B------:R-:W-:Y:S01]  /*7970*/  FMUL R14, R24, R18 ;  /* 0x00000012180e7220 */ /* 0x000fe20000400000 */
[----:B------:R-:W-:Y:S01]  /*7980*/  LOP3.LUT R18, R40, 0xffffe000, RZ, 0xc0, !PT ;  /* 0xffffe00028127812 */ /* 0x000fe200078ec0ff */
[----:B------:R-:W-:Y:S01]  /*7990*/  FFMA R29, R27, R16, R2 ;  /* 0x000000101b1d7223 */ /* 0x000fe20000000002 */
[----:B------:R-:W-:Y:S01]  /*79a0*/  LOP3.LUT R2, R41, 0xffffe000, RZ, 0xc0, !PT ;  /* 0xffffe00029027812 */ /* 0x000fe200078ec0ff */
[----:B------:R-:W-:Y:S01]  /*79b0*/  FFMA R30, R27, R17, R3 ;  /* 0x000000111b1e7223 */ /* 0x000fe20000000003 */
[----:B------:R-:W-:Y:S01]  /*79c0*/  LOP3.LUT R3, R43, 0xffffe000, RZ, 0xc0, !PT ;  /* 0xffffe0002b037812 */ /* 0x000fe200078ec0ff */
[C---:B------:R-:W-:Y:S01]  /*79d0*/  FFMA R31, R27.reuse, R0, R7 ;  /* 0x000000001b1f7223 */ /* 0x040fe20000000007 */
[----:B------:R-:W-:Y:S01]  /*79e0*/  LOP3.LUT R0, R42, 0xffffe000, RZ, 0xc0, !PT ;  /* 0xffffe0002a007812 */ /* 0x000fe200078ec0ff */
[C---:B------:R-:W-:Y:S01]  /*79f0*/  FFMA R4, R27.reuse, R18, R4 ;  /* 0x000000121b047223 */ /* 0x040fe20000000004 */
[----:B------:R-:W-:Y:S01]  /*7a00*/  F2FP.TF32.F32.PACK_B R29, R29 ;  /* 0x0000001dff1d723e */ /* 0x000fe200024050ff */
[C---:B------:R-:W-:Y:S01]  /*7a10*/  FFMA R5, R27.reuse, R2, R5 ;  /* 0x000000021b057223 */ /* 0x040fe20000000005 */
[----:B------:R-:W-:Y:S01]  /*7a20*/  FMUL R11, R24, R11 ;  /* 0x0000000b180b7220 */ /* 0x000fe20000400000 */
[----:B------:R-:W-:Y:S01]  /*7a30*/  F2FP.TF32.F32.PACK_B R30, R30 ;  /* 0x0000001eff1e723e */ /* 0x000fe200024050ff */
[C---:B------:R-:W-:Y:S01]  /*7a40*/  FFMA R6, R27.reuse, R0, R6 ;  /* 0x000000001b067223 */ /* 0x040fe20000000006 */
[----:B------:R-:W-:Y:S01]  /*7a50*/  F2FP.TF32.F32.PACK_B R31, R31 ;  /* 0x0000001fff1f723e */ /* 0x000fe200024050ff */
[----:B------:R-:W-:Y:S01]  /*7a60*/  FFMA R7, R27, R3, R11 ;  /* 0x000000031b077223 */ /* 0x000fe2000000000b */
[----:B------:R-:W-:Y:S01]  /*7a70*/  LOP3.LUT R2, R32, 0xffffe000, RZ, 0xc0, !PT ;  /* 0xffffe00020027812 */ /* 0x000fe200078ec0ff */
[----:B------:R-:W-:Y:S01]  /*7a80*/  FMUL R15, R24, R15 ;  /* 0x0000000f180f7220 */ /* 0x000fe20000400000 */
[----:B------:R-:W-:Y:S01]  /*7a90*/  LOP3.LUT R16, R33, 0xffffe000, RZ, 0xc0, !PT ;  /* 0xffffe00021107812 */ /* 0x000fe200078ec0ff */
[----:B------:R1:W-:Y:S01]  /*7aa0*/  STS.128 [R58], R28 ;  /* 0x0000001c3a007388 */ /* 0x0003e20000000c00 */
[----:B------:R-:W-:Y:S01]  /*7ab0*/  LOP3.LUT R0, R34, 0xffffe000, RZ, 0xc0, !PT ;  /* 0xffffe00022007812 */ /* 0x000fe200078ec0ff */
[----:B------:R-:W-:Y:S01]  /*7ac0*/  FFMA R8, R27, R2, R8 ;  /* 0x000000021b087223 */ /* 0x000fe20000000008 */
[----:B------:R-:W-:Y:S01]  /*7ad0*/  LOP3.LUT R2, R35, 0xffffe000, RZ, 0xc0, !PT ;  /* 0xffffe00023027812 */ /* 0x000fe200078ec0ff */
[C---:B------:R-:W-:Y:S01]  /*7ae0*/  FFMA R9, R27.reuse, R16, R9 ;  /* 0x000000101b097223 */ /* 0x040fe20000000009 */
[----:B------:R-:W-:Y:S01]  /*7af0*/  F2FP.TF32.F32.PACK_B R4, R4 ;  /* 0x00000004ff04723e */ /* 0x000fe200024050ff */
[C---:B------:R-:W-:Y:S01]  /*7b00*/  FFMA R10, R27.reuse, R0, R10 ;  /* 0x000000001b0a7223 */ /* 0x040fe2000000000a */
[----:B------:R-:W-:Y:S01]  /*7b10*/  F2FP.TF32.F32.PACK_B R5, R5 ;  /* 0x00000005ff05723e */ /* 0x000fe200024050ff */
[----:B------:R-:W-:Y:S01]  /*7b20*/  FFMA R11, R27, R2, R15 ;  /* 0x000000021b0b7223 */ /* 0x000fe2000000000f */
[----:B------:R-:W-:Y:S01]  /*7b30*/  F2FP.TF32.F32.PACK_B R6, R6 ;  /* 0x00000006ff06723e */ /* 0x000fe200024050ff */
[----:B------:R-:W-:Y:S01]  /*7b40*/  FMUL R19, R24, R19 ;  /* 0x0000001318137220 */ /* 0x000fe20000400000 */
[----:B------:R-:W-:Y:S02]  /*7b50*/  F2FP.TF32.F32.PACK_B R7, R7 ;  /* 0x00000007ff07723e */ /* 0x000fe400024050ff */
[----:B------:R-:W-:Y:S02]  /*7b60*/  LOP3.LUT R3, R36, 0xffffe000, RZ, 0xc0, !PT ;  /* 0xffffe00024037812 */ /* 0x000fe400078ec0ff */
[----:B------:R-:W-:Y:S01]  /*7b70*/  LOP3.LUT R0, R37, 0xffffe000, RZ, 0xc0, !PT ;  /* 0xffffe00025007812 */ /* 0x000fe200078ec0ff */
[----:B------:R1:W-:Y:S01]  /*7b80*/  STS.128 [R67+0x10], R4 ;  /* 0x0000100443007388 */ /* 0x0003e20000000c00 */
        /* <DEDUP_REMOVED lines=8> */
[----:B------:R-:W-:Y:S02]  /*7c10*/  F2FP.TF32.F32.PACK_B R10, R10 ;  /* 0x0000000aff0a723e */ /* 0x000fe400024050ff */
[----:B------:R-:W-:Y:S02]  /*7c20*/  F2FP.TF32.F32.PACK_B R11, R11 ;  /* 0x0000000bff0b723e */ /* 0x000fe400024050ff */
[----:B------:R-:W-:Y:S02]  /*7c30*/  F2FP.TF32.F32.PACK_B R12, R12 ;  /* 0x0000000cff0c723e */ /* 0x000fe400024050ff */
[----:B------:R-:W-:Y:S01]  /*7c40*/  F2FP.TF32.F32.PACK_B R13, R13 ;  /* 0x0000000dff0d723e */ /* 0x000fe200024050ff */
[----:B------:R1:W-:Y:S01]  /*7c50*/  STS.128 [R66+0x20], R8 ;  /* 0x0000200842007388 */ /* 0x0003e20000000c00 */
[----:B------:R-:W-:Y:S02]  /*7c60*/  F2FP.TF32.F32.PACK_B R14, R14 ;  /* 0x0000000eff0e723e */ /* 0x000fe400024050ff */
[----:B------:R-:W-:Y:S05]  /*7c70*/  F2FP.TF32.F32.PACK_B R15, R15 ;  /* 0x0000000fff0f723e */ /* 0x000fea00024050ff */
[----:B------:R1:W-:Y:S01]  /*7c80*/  STS.128 [R71+0x30], R12 ;  /* 0x0000300c47007388 */ /* 0x0003e20000000c00 */
[----:B------:R-:W-:Y:S01]  /*7c90*/  @!PT LDS RZ, [RZ] ;  /* 0x00000000fffff984 */ /* 0x000fe20000000800 */
[----:B------:R-:W-:Y:S01]  /*7ca0*/  @!PT LDS RZ, [RZ] ;  /* 0x00000000fffff984 */ /* 0x000fe20000000800 */
[----:B------:R-:W-:Y:S01]  /*7cb0*/  @!PT LDS RZ, [RZ] ;  /* 0x00000000fffff984 */ /* 0x000fe20000000800 */
[----:B------:R-:W-:Y:S01]  /*7cc0*/  @!PT LDS RZ, [RZ] ;  /* 0x00000000fffff984 */ /* 0x000fe20000000800 */
[----:B------:R2:W-:Y:S07]  /*7cd0*/  MEMBAR.ALL.CTA ;  /* 0x0000000000007992 */ /* 0x0005ee0000008000 */
[----:B--2---:R-:W2:Y:S02]  /*7ce0*/  FENCE.VIEW.ASYNC.S ;  /* 0x00000000000073c6 */ /* 0x004ea40000000000 */
[----:B--2---:R-:W-:Y:S06]  /*7cf0*/  BAR.SYNC.DEFER_BLOCKING 0x1, 0x80 ;  /* 0x0042000000007b1d */ /* 0x004fec0000010000 */
[----:B------:R-:W-:Y:S05]  /*7d00*/  @P0 BRA `(.L_x_91) ;  /* 0x0000000000280947 */ /* 0x000fea0003800000 */
[----:B------:R-:W2:Y:S01]  /*7d10*/  LDCU.64 UR6, c[0x0][0x348] ;  /* 0x00006900ff0677ac */ /* 0x000ea20008000a00 */
[----:B------:R-:W-:Y:S01]  /*7d20*/  UIADD3 UR4, UPT, UPT, UR50, 0x200, URZ ;  /* 0x0000020032047890 */ /* 0x000fe2000fffe0ff */
[----:B------:R-:W-:Y:S05]  /*7d30*/  UMOV UR41, UR52 ;  /* 0x0000003400297c82 */ /* 0x000fea0008000000 */
[----:B------:R-:W-:Y:S04]  /*7d40*/  MOV R52, UR4 ;  /* 0x0000000400347c02 */ /* 0x000fe80008000f00 */
[----:B------:R-:W-:Y:S01]  /*7d50*/  R2UR UR40, R52 ;  /* 0x00000000342872ca */ /* 0x000fe200000e0000 */
[----:B--2---:R-:W-:Y:S04]  /*7d60*/  UIADD3 UR4, UP0, UPT, UR6, 0x780, URZ ;  /* 0x0000078006047890 */ /* 0x004fe8000ff1e0ff */
[----:B------:R-:W-:Y:S09]  /*7d70*/  UIADD3.X UR5, UPT, UPT, URZ, UR7, URZ, UP0, !UPT ;  /* 0x00000007ff057290 */ /* 0x000ff200087fe4ff */
[----:B------:R2:W-:Y:S01]  /*7d80*/  UTMASTG.5D [UR40], [UR4] ;  /* 0x00000028040073b5 */ /* 0x0005e20008020000 */
[----:B------:R0:W-:Y:S01]  /*7d90*/  UTMACMDFLUSH ;  /* 0x00000000000079b7 */ /* 0x0001e20000000000 */
[----:B--2---:R-:W-:Y:S04]  /*7da0*/  DEPBAR.LE SB0, 0x1 ;  /* 0x000080400000791a */ /* 0x004fe80000000000 */
.L_x_91:
[----:B------:R-:W-:Y:S05]  /*7db0*/  BSYNC.RECONVERGENT B0 ;  /* 0x0000000000007941 */ /* 0x000fea0003800200 */
.L_x_90:
[----:B------:R-:W-:Y:S01]  /*7dc0*/  BAR.SYNC.DEFER_BLOCKING 0x1, 0x80 ;  /* 0x0042000000007b1d */ /* 0x000fe20000010000 */
[----:B------:R-:W-:Y:S01]  /*7dd0*/  ISETP.NE.AND P1, PT, R70, RZ, PT ;  /* 0x000000ff4600720c */ /* 0x000fe20003f25270 */
[----:B------:R-:W-:Y:S01]  /*7de0*/  UISETP.NE.AND UP0, UPT, UR54, URZ, UPT ;  /* 0x000000ff3600728c */ /* 0x000fe2000bf05270 */
[----:B------:R-:W-:Y:S11]  /*7df0*/  LEA R2, R73, UR50, 0x3 ;  /* 0x0000003249027c11 */ /* 0x000ff6000f8e18ff */
[----:B-1----:R-:W-:Y:S01]  /*7e00*/  @P1 SHF.L.U32 R4, R57, 0x1f, RZ ;  /* 0x0000001f39041819 */ /* 0x002fe200000006ff */
[----:B------:R-:W-:Y:S06]  /*7e10*/  BRA.U !UP0, `(.L_x_92) ;  /* 0x0000000108247547 */ /* 0x000fec000b800000 */
[----:B------:R-:W1:Y:S01]  /*7e20*/  S2R R0, SR_CgaCtaId ;  /* 0x0000000000007919 */ /* 0x000e620000008800 */
[----:B------:R-:W-:Y:S01]  /*7e30*/  IMAD.U32 R3, RZ, RZ, UR51 ;  /* 0x00000033ff037e24 */ /* 0x000fe2000f8e00ff */
[----:B------:R-:W-:Y:S04]  /*7e40*/  UIADD3 UR4, UPT, UPT, UR51, 0x1, URZ ;  /* 0x0000000133047890 */ /* 0x000fe8000fffe0ff */
[----:B------:R-:W-:Y:S01]  /*7e50*/  @P1 LEA R3, R3, UR50, 0x3 ;  /* 0x0000003203031c11 */ /* 0x000fe2000f8e18ff */
[----:B------:R-:W-:Y:S04]  /*7e60*/  UISETP.NE.AND UP0, UPT, UR4, 0x4, UPT ;  /* 0x000000040400788c */ /* 0x000fe8000bf05270 */
[----:B------:R-:W-:Y:S01]  /*7e70*/  @P1 VIADD R3, R3, 0x60 ;  /* 0x0000006003031836 */ /* 0x000fe20000000000 */
[----:B------:R-:W-:Y:S04]  /*7e80*/  USEL UR51, UR4, URZ, UP0 ;  /* 0x000000ff04337287 */ /* 0x000fe80008000000 */
[----:B-1----:R-:W-:Y:S04]  /*7e90*/  @P1 PRMT R0, R0, 0x654, R3 ;  /* 0x0000065400001816 */ /* 0x002fe80000000003 */
[----:B------:R1:W-:Y:S04]  /*7ea0*/  @P1 SYNCS.ARRIVE.TRANS64.RED.A1T0 RZ, [R0+URZ], RZ ;  /* 0x000000ff00ff19a7 */ /* 0x0003e800081004ff */
.L_x_92:
[----:B------:R-:W2:Y:S01]  /*7eb0*/  @P1 SYNCS.PHASECHK.TRANS64.TRYWAIT P0, [R2+URZ+0x40], R4 ;  /* 0x00004004020015a7 */ /* 0x000ea200080011ff */
[----:B------:R-:W-:Y:S01]  /*7ec0*/  BSSY B1, `(.L_x_93) ;  /* 0x0000016000017945 */ /* 0x000fe20003800000 */
[----:B--2---:R-:W-:Y:S03]  /*7ed0*/  @P1 SEL R74, RZ, 0x1, !P0 ;  /* 0x00000001ff4a1807 */ /* 0x004fe60004000000 */
[----:B------:R-:W-:Y:S05]  /*7ee0*/  @!P1 BRA `(.L_x_94) ;  /* 0x00000000004c9947 */ /* 0x000fea0003800000 */
[----:B------:R-:W-:Y:S01]  /*7ef0*/  ISETP.NE.AND P0, PT, R74, RZ, PT ;  /* 0x000000ff4a00720c */ /* 0x000fe20003f05270 */
[----:B------:R-:W-:Y:S01]  /*7f00*/  BSSY B0, `(.L_x_95) ;  /* 0x000000b000007945 */ /* 0x000fe20003800000 */
[----:B------:R-:W-:Y:S11]  /*7f10*/  ISETP.NE.AND P1, PT, R75, RZ, PT ;  /* 0x000000ff4b00720c */ /* 0x000ff60003f25270 */
[----:B------:R-:W-:Y:S02]  /*7f20*/  @!UPT UIADD3 URZ, UPT, UPT, URZ, URZ, URZ ;  /* 0x000000fffffff290 */ /* 0x000fe4000fffe0ff */
[C---:B------:R-:W-:Y:S01]  /*7f30*/  @P1 IMAD R6, R73.reuse, 0x2000, R58 ;  /* 0x0000200049061824 */ /* 0x040fe200078e023a */
[C---:B------:R-:W-:Y:S01]  /*7f40*/  @P1 LEA R4, R73.reuse, R66, 0xd ;  /* 0x0000004249041211 */ /* 0x040fe200078e68ff */
[C---:B------:R-:W-:Y:S02]  /*7f50*/  @P1 IMAD R5, R73.reuse, 0x2000, R67 ;  /* 0x0000200049051824 */ /* 0x040fe400078e0243 */
[----:B------:R-:W-:Y:S01]  /*7f60*/  @P1 IMAD R3, R73, 0x2000, R71 ;  /* 0x0000200049031824 */ /* 0x000fe200078e0247 */
[----:B------:R-:W-:Y:S06]  /*7f70*/  @P0 BRA `(.L_x_96) ;  /* 0x00000000000c0947 */ /* 0x000fec0003800000 */
[----:B-1----:R-:W-:Y:S04]  /*7f80*/  SHF.L.U32 R0, R57, 0x1f, RZ ;  /* 0x0000001f39007819 */ /* 0x002fe800000006ff */
[----:B------:R-:W1:Y:S02]  /*7f90*/  SYNCS.PHASECHK.TRANS64.TRYWAIT P0, [R2+URZ+0x40], R0 ;  /* 0x00004000020075a7 */ /* 0x000e6400080011ff */
[----:B-1----:R-:W-:Y:S05]  /*7fa0*/  @!P0 BRA `(.L_x_97) ;  /* 0x0000002400bc8947 */ /* 0x002fea0003800000 */
.L_x_96:
[----:B------:R-:W-:Y:S05]  /*7fb0*/  BSYNC B0 ;  /* 0x0000000000007941 */ /* 0x000fea0003800000 */
.L_x_95:
[----:B------:R-:W-:Y:S02]  /*7fc0*/  ISETP.NE.AND P0, PT, R75, RZ, PT ;  /* 0x000000ff4b00720c */ /* 0x000fe40003f05270 */
[----:B------:R-:W-:Y:S11]  /*7fd0*/  IADD3 R73, PT, PT, R73, 0x1, RZ ;  /* 0x0000000149497810 */ /* 0x000ff60007ffe0ff */
[----:B------:R2:W4:Y:S04]  /*7fe0*/  @P0 LDS.128 R44, [R6] ;  /* 0x00000000062c0984 */ /* 0x0005280000000c00 */
[----:B------:R2:W1:Y:S04]  /*7ff0*/  @P0 LDS.128 R40, [R5+0x10] ;  /* 0x0000100005280984 */ /* 0x0004680000000c00 */
[----:B------:R2:W1:Y:S04]  /*8000*/  @P0 LDS.128 R32, [R4+0x20] ;  /* 0x0000200004200984 */ /* 0x0004680000000c00 */
[----:B------:R2:W1:Y:S02]  /*8010*/  @P0 LDS.128 R36, [R3+0x30] ;  /* 0x0000300003240984 */ /* 0x0004640000000c00 */
.L_x_94:
[----:B------:R-:W-:Y:S05]  /*8020*/  BSYNC B1 ;  /* 0x0000000000017941 */ /* 0x000fea0003800000 */
.L_x_93:
[----:B-1----:R-:W-:Y:S05]  /*8030*/  VIADD R0, R25, 0x10 ;  /* 0x0000001019007836 */ /* 0x002fea0000000000 */
[----:B------:R-:W-:Y:S04]  /*8040*/  SHF.R.U32.HI R0, RZ, 0x15, R0 ;  /* 0x00000015ff007819 */ /* 0x000fe80000011600 */
[----:B------:R-:W-:Y:S11]  /*8050*/  LOP3.LUT P0, RZ, R0, 0x3, R62, 0x48, !PT ;  /* 0x0000000300ff7812 */ /* 0x000ff6000780483e */
[----:B------:R-:W-:Y:S02]  /*8060*/  @!UPT UIADD3 URZ, UPT, UPT, URZ, URZ, URZ ;  /* 0x000000fffffff290 */ /* 0x000fe4000fffe0ff */
[----:B------:R-:W-:Y:S05]  /*8070*/  @!P0 BRA `(.L_x_98) ;  /* 0x0000000000408947 */ /* 0x000fea0003800000 */
[----:B------:R-:W1:Y:S01]  /*8080*/  LDCU.64 UR8, c[0x4][0x70] ;  /* 0x01000e00ff0877ac */ /* 0x000e620008000a00 */
[----:B--2---:R-:W-:Y:S01]  /*8090*/  MOV R3, 0x0 ;  /* 0x0000000000037802 */ /* 0x004fe20000000f00 */
[----:B------:R-:W-:Y:S02]  /*80a0*/  HFMA2 R12, -RZ, RZ, 0, 5.9604644775390625e-08 ;  /* 0x00000001ff0c7431 */ /* 0x000fe400000001ff */
[----:B------:R-:W-:Y:S02]  /*80b0*/  IMAD.MOV.U32 R8, RZ, RZ, 0x192 ;  /* 0x00000192ff087424 */ /* 0x000fe400078e00ff */
[----:B------:R-:W-:Y:S01]  /*80c0*/  IMAD.MOV.U32 R13, RZ, RZ, RZ ;  /* 0x000000ffff0d7224 */ /* 0x000fe200078e00ff */
[----:B------:R-:W2:Y:S01]  /*80d0*/  LDCU.64 UR6, c[0x4][0x78] ;  /* 0x01000f00ff0677ac */ /* 0x000ea20008000a00 */
[----:B------:R-:W3:Y:S01]  /*80e0*/  LDC.64 R2, c[0x4][R3] ;  /* 0x0100000003027b82 */ /* 0x000ee20000000a00 */
[----:B------:R-:W5:Y:S01]  /*80f0*/  LDCU.64 UR4, c[0x4][0x10] ;  /* 0x01000200ff0477ac */ /* 0x000f620008000a00 */
[----:B-1----:R-:W-:Y:S01]  /*8100*/  MOV R5, UR9 ;  /* 0x0000000900057c02 */ /* 0x002fe20008000f00 */
[----:B------:R-:W-:Y:S01]  /*8110*/  IMAD.U32 R4, RZ, RZ, UR8 ;  /* 0x00000008ff047e24 */ /* 0x000fe2000f8e00ff */
[----:B--2---:R-:W-:Y:S01]  /*8120*/  MOV R7, UR7 ;  /* 0x0000000700077c02 */ /* 0x004fe20008000f00 */
[----:B------:R-:W-:Y:S01]  /*8130*/  IMAD.U32 R6, RZ, RZ, UR6 ;  /* 0x00000006ff067e24 */ /* 0x000fe2000f8e00ff */
[----:B-----5:R-:W-:Y:S01]  /*8140*/  MOV R11, UR5 ;  /* 0x00000005000b7c02 */ /* 0x020fe20008000f00 */
[----:B------:R-:W-:Y:S02]  /*8150*/  IMAD.U32 R10, RZ, RZ, UR4 ;  /* 0x00000004ff0a7e24 */ /* 0x000fe4000f8e00ff */
[----:B------:R-:W-:Y:S07]  /*8160*/  LEPC R20, `(.L_x_98) ;  /* 0x000000001014794e */ /* 0x000fee0000000000 */
[----:B---34-:R-:W-:Y:S05]  /*8170*/  CALL.ABS.NOINC R2 ;  /* 0x0000000002007343 */ /* 0x018fea0003c00000 */
.L_x_98:
[----:B--2-4-:R-:W-:Y:S01]  /*8180*/  LOP3.LUT R3, R44, 0xffffe000, RZ, 0xc0, !PT ;  /* 0xffffe0002c037812 */ /* 0x014fe200078ec0ff */
[----:B------:R-:W-:Y:S05]  /*8190*/  WARPSYNC.ALL ;  /* 0x0000000000007948 */ /* 0x000fea0003800000 */
[----:B------:R-:W-:Y:S01]  /*81a0*/  R2UR UR4, R25 ;  /* 0x00000000190472ca */ /* 0x000fe200000e0000 */
[----:B------:R-:W1:Y:S01]  /*81b0*/  S2R R76, SR_CgaCtaId ;  /* 0x00000000004c7919 */ /* 0x000e620000008800 */
[----:B------:R-:W-:Y:S01]  /*81c0*/  LOP3.LUT R20, R40, 0xffffe000, RZ, 0xc0, !PT ;  /* 0xffffe00028147812 */ /* 0x000fe200078ec0ff */
[----:B------:R-:W-:Y:S01]  /*81d0*/  BSSY.RECONVERGENT B0, `(.L_x_99) ;  /* 0x000005c000007945 */ /* 0x000fe20003800200 */
[----:B------:R-:W-:Y:S02]  /*81e0*/  ISETP.NE.AND P6, PT, R70, RZ, PT ;  /* 0x000000ff4600720c */ /* 0x000fe40003fc5270 */
[----:B------:R-:W-:Y:S07]  /*81f0*/  ISETP.NE.AND P0, PT, R60, RZ, PT ;  /* 0x000000ff3c00720c */ /* 0x000fee0003f05270 */
[----:B------:R-:W2:Y:S02]  /*8200*/  LDTM.x16 R4, tmem[UR4+0x10] ;  /* 0x00001004000479ee */ /* 0x000ea40008240000 */
[C---:B--2---:R-:W-:Y:S01]  /*8210*/  FMUL R0, R24.reuse, R4 ;  /* 0x0000000418007220 */ /* 0x044fe20000400000 */
[----:B------:R-:W-:Y:S01]  /*8220*/  LOP3.LUT R4, R45, 0xffffe000, RZ, 0xc0, !PT ;  /* 0xffffe0002d047812 */ /* 0x000fe200078ec0ff */
[C---:B------:R-:W-:Y:S01]  /*8230*/  FMUL R2, R24.reuse, R5 ;  /* 0x0000000518027220 */ /* 0x040fe20000400000 */
[----:B------:R-:W-:Y:S01]  /*8240*/  FMUL R5, R24, R12 ;  /* 0x0000000c18057220 */ /* 0x000fe20000400000 */
[C---:B------:R-:W-:Y:S01]  /*8250*/  FFMA R28, R27.reuse, R3, R0 ;  /* 0x000000031b1c7223 */ /* 0x040fe20000000000 */
[----:B------:R-:W-:Y:S01]  /*8260*/  LOP3.LUT R3, R46, 0xffffe000, RZ, 0xc0, !PT ;  /* 0xffffe0002e037812 */ /* 0x000fe200078ec0ff */
[----:B------:R-:W-:Y:S01]  /*8270*/  FFMA R29, R27, R4, R2 ;  /* 0x000000041b1d7223 */ /* 0x000fe20000000002 */
[----:B------:R-:W-:Y:S01]  /*8280*/  LOP3.LUT R4, R47, 0xffffe000, RZ, 0xc0, !PT ;  /* 0xffffe0002f047812 */ /* 0x000fe200078ec0ff */
[C---:B------:R-:W-:Y:S01]  /*8290*/  FMUL R0, R24.reuse, R6 ;  /* 0x0000000618007220 */ /* 0x040fe20000400000 */
[----:B------:R-:W-:Y:S01]  /*82a0*/  F2FP.TF32.F32.PACK_B R28, R28 ;  /* 0x0000001cff1c723e */ /* 0x000fe200024050ff */
[C---:B------:R-:W-:Y:S01]  /*82b0*/  FMUL R2, R24.reuse, R7 ;  /* 0x0000000718027220 */ /* 0x040fe20000400000 */
[----:B------:R-:W-:Y:S01]  /*82c0*/  F2FP.TF32.F32.PACK_B R29, R29 ;  /* 0x0000001dff1d723e */ /* 0x000fe200024050ff */
[C---:B------:R-:W-:Y:S01]  /*82d0*/  FFMA R30, R27.reuse, R3, R0 ;  /* 0x000000031b1e7223 */ /* 0x040fe20000000000 */
[C---:B------:R-:W-:Y:S01]  /*82e0*/  FMUL R0, R24.reuse, R8 ;  /* 0x0000000818007220 */ /* 0x040fe20000400000 */
[----:B------:R-:W-:Y:S01]  /*82f0*/  FFMA R31, R27, R4, R2 ;  /* 0x000000041b1f7223 */ /* 0x000fe20000000002 */
[C---:B------:R-:W-:Y:S01]  /*8300*/  FMUL R6, R24.reuse, R13 ;  /* 0x0000000d18067220 */ /* 0x040fe20000400000 */
[----:B------:R-:W-:Y:S01]  /*8310*/  LOP3.LUT R13, R41, 0xffffe000, RZ, 0xc0, !PT ;  /* 0xffffe000290d7812 */ /* 0x000fe200078ec0ff */
[C---:B------:R-:W-:Y:S01]  /*8320*/  FMUL R2, R24.reuse, R9 ;  /* 0x0000000918027220 */ /* 0x040fe20000400000 */
[----:B------:R-:W-:Y:S01]  /*8330*/  F2FP.TF32.F32.PACK_B R30, R30 ;  /* 0x0000001eff1e723e */ /* 0x000fe200024050ff */
[----:B------:R-:W-:Y:S01]  /*8340*/  FMUL R9, R24, R16 ;  /* 0x0000001018097220 */ /* 0x000fe20000400000 */
[----:B------:R-:W-:Y:S01]  /*8350*/  F2FP.TF32.F32.PACK_B R31, R31 ;  /* 0x0000001fff1f723e */ /* 0x000fe200024050ff */
[----:B------:R-:W-:Y:S01]  /*8360*/  FFMA R16, R27, R20, R0 ;  /* 0x000000141b107223 */ /* 0x000fe20000000000 */
[----:B------:R-:W-:Y:S01]  /*8370*/  LOP3.LUT R0, R42, 0xffffe000, RZ, 0xc0, !PT ;  /* 0xffffe0002a007812 */ /* 0x000fe200078ec0ff */
[C---:B------:R-:W-:Y:S01]  /*8380*/  FMUL R3, R24.reuse, R10 ;  /* 0x0000000a18037220 */ /* 0x040fe20000400000 */
[C---:B------:R-:W-:Y:S01]  /*8390*/  FMUL R7, R24.reuse, R14 ;  /* 0x0000000e18077220 */ /* 0x040fe20000400000 */
[----:B------:R-:W-:Y:S01]  /*83a0*/  LOP3.LUT R14, R43, 0xffffe000, RZ, 0xc0, !PT ;  /* 0xffffe0002b0e7812 */ /* 0x000fe200078ec0ff */
[----:B------:R-:W-:Y:S01]  /*83b0*/  FMUL R10, R24, R17 ;  /* 0x00000011180a7220 */ /* 0x000fe20000400000 */
[----:B------:R-:W-:Y:S01]  /*83c0*/  F2FP.TF32.F32.PACK_B R16, R16 ;  /* 0x00000010ff10723e */ /* 0x000fe200024050ff */
[----:B------:R-:W-:Y:S01]  /*83d0*/  FFMA R17, R27, R13, R2 ;  /* 0x0000000d1b117223 */ /* 0x000fe20000000002 */
[----:B------:R-:W-:Y:S01]  /*83e0*/  LOP3.LUT R2, R32, 0xffffe000, RZ, 0xc0, !PT ;  /* 0xffffe00020027812 */ /* 0x000fe200078ec0ff */
[----:B------:R-:W-:Y:S01]  /*83f0*/  STS.128 [R58+0x2000], R28 ;  /* 0x0020001c3a007388 */ /* 0x000fe20000000c00 */
[----:B------:R-:W-:Y:S01]  /*8400*/  LOP3.LUT R13, R39, 0xffffe000, RZ, 0xc0, !PT ;  /* 0xffffe000270d7812 */ /* 0x000fe200078ec0ff */
[C---:B------:R-:W-:Y:S01]  /*8410*/  FMUL R4, R24.reuse, R11 ;  /* 0x0000000b18047220 */ /* 0x040fe20000400000 */
[----:B------:R-:W-:Y:S01]  /*8420*/  F2FP.TF32.F32.PACK_B R17, R17 ;  /* 0x00000011ff11723e */ /* 0x000fe200024050ff */
[C---:B------:R-:W-:Y:S01]  /*8430*/  FMUL R11, R24.reuse, R18 ;  /* 0x00000012180b7220 */ /* 0x040fe20000400000 */
[----:B------:R-:W-:Y:S01]  /*8440*/  FFMA R18, R27, R0, R3 ;  /* 0x000000001b127223 */ /* 0x000fe20000000003 */
[----:B------:R-:W-:Y:S01]  /*8450*/  LOP3.LUT R0, R33, 0xffffe000, RZ, 0xc0, !PT ;  /* 0xffffe00021007812 */ /* 0x000fe200078ec0ff */
[----:B------:R-:W-:Y:S01]  /*8460*/  FMUL R12, R24, R19 ;  /* 0x00000013180c7220 */ /* 0x000fe20000400000 */
[----:B------:R-:W-:Y:S01]  /*8470*/  LOP3.LUT R3, R34, 0xffffe000, RZ, 0xc0, !PT ;  /* 0xffffe00022037812 */ /* 0x000fe200078ec0ff */
[C---:B------:R-:W-:Y:S01]  /*8480*/  FFMA R19, R27.reuse, R14, R4 ;  /* 0x0000000e1b137223 */ /* 0x040fe20000000004 */
[----:B------:R-:W-:Y:S01]  /*8490*/  FFMA R4, R27, R2, R5 ;  /* 0x000000021b047223 */ /* 0x000fe20000000005 */
[----:B------:R-:W-:Y:S01]  /*84a0*/  LOP3.LUT R2, R35, 0xffffe000, RZ, 0xc0, !PT ;  /* 0xffffe00023027812 */ /* 0x000fe200078ec0ff */
[----:B------:R-:W-:Y:S01]  /*84b0*/  FMUL R8, R24, R15 ;  /* 0x0000000f18087220 */ /* 0x000fe20000400000 */
[----:B------:R-:W-:Y:S01]  /*84c0*/  F2FP.TF32.F32.PACK_B R18, R18 ;  /* 0x00000012ff12723e */ /* 0x000fe200024050ff */
[C---:B------:R-:W-:Y:S01]  /*84d0*/  FFMA R5, R27.reuse, R0, R6 ;  /* 0x000000001b057223 */ /* 0x040fe20000000006 */
[----:B------:R-:W-:Y:S01]  /*84e0*/  F2FP.TF32.F32.PACK_B R19, R19 ;  /* 0x00000013ff13723e */ /* 0x000fe200024050ff */
[C---:B------:R-:W-:Y:S01]  /*84f0*/  FFMA R6, R27.reuse, R3, R7 ;  /* 0x000000031b067223 */ /* 0x040fe20000000007 */
[----:B------:R-:W-:Y:S01]  /*8500*/  FFMA R7, R27, R2, R8 ;  /* 0x000000021b077223 */ /* 0x000fe20000000008 */
[----:B------:R-:W-:Y:S02]  /*8510*/  LOP3.LUT R0, R36, 0xffffe000, RZ, 0xc0, !PT ;  /* 0xffffe00024007812 */ /* 0x000fe400078ec0ff */
[----:B------:R-:W-:Y:S01]  /*8520*/  STS.128 [R67+0x2010], R16 ;  /* 0x0020101043007388 */ /* 0x000fe20000000c00 */
[----:B------:R-:W-:Y:S02]  /*8530*/  LOP3.LUT R2, R37, 0xffffe000, RZ, 0xc0, !PT ;  /* 0xffffe00025027812 */ /* 0x000fe400078ec0ff */
[----:B------:R-:W-:Y:S01]  /*8540*/  LOP3.LUT R3, R38, 0xffffe000, RZ, 0xc0, !PT ;  /* 0xffffe00026037812 */ /* 0x000fe200078ec0ff */
[C---:B------:R-:W-:Y:S01]  /*8550*/  FFMA R8, R27.reuse, R0, R9 ;  /* 0x000000001b087223 */ /* 0x040fe20000000009 */
[----:B------:R-:W-:Y:S01]  /*8560*/  F2FP.TF32.F32.PACK_B R4, R4 ;  /* 0x00000004ff04723e */ /* 0x000fe200024050ff */
[C---:B------:R-:W-:Y:S01]  /*8570*/  FFMA R9, R27.reuse, R2, R10 ;  /* 0x000000021b097223 */ /* 0x040fe2000000000a */
[----:B------:R-:W-:Y:S01]  /*8580*/  F2FP.TF32.F32.PACK_B R5, R5 ;  /* 0x00000005ff05723e */ /* 0x000fe200024050ff */
[C---:B------:R-:W-:Y:S01]  /*8590*/  FFMA R10, R27.reuse, R3, R11 ;  /* 0x000000031b0a7223 */ /* 0x040fe2000000000b */
[----:B------:R-:W-:Y:S01]  /*85a0*/  F2FP.TF32.F32.PACK_B R6, R6 ;  /* 0x00000006ff06723e */ /* 0x000fe200024050ff */
[----:B------:R-:W-:Y:S01]  /*85b0*/  FFMA R11, R27, R13, R12 ;  /* 0x0000000d1b0b7223 */ /* 0x000fe2000000000c */
[----:B------:R-:W-:Y:S01]  /*85c0*/  F2FP.TF32.F32.PACK_B R7, R7 ;  /* 0x00000007ff07723e */ /* 0x000fe200024050ff */
[----:B------:R-:W-:Y:S01]  /*85d0*/  IMAD.U32 R0, RZ, RZ, UR51 ;  /* 0x00000033ff007e24 */ /* 0x000fe2000f8e00ff */
[----:B------:R-:W-:Y:S02]  /*85e0*/  F2FP.TF32.F32.PACK_B R8, R8 ;  /* 0x00000008ff08723e */ /* 0x000fe400024050ff */
[----:B------:R-:W-:Y:S01]  /*85f0*/  F2FP.TF32.F32.PACK_B R9, R9 ;  /* 0x00000009ff09723e */ /* 0x000fe200024050ff */
[----:B------:R2:W-:Y:S01]  /*8600*/  STS.128 [R66+0x2020], R4 ;  /* 0x0020200442007388 */ /* 0x0005e20000000c00 */
[----:B------:R-:W-:Y:S02]  /*8610*/  F2FP.TF32.F32.PACK_B R10, R10 ;  /* 0x0000000aff0a723e */ /* 0x000fe400024050ff */
[----:B------:R-:W-:Y:S02]  /*8620*/  F2FP.TF32.F32.PACK_B R11, R11 ;  /* 0x0000000bff0b723e */ /* 0x000fe400024050ff */
[----:B------:R-:W-:Y:S02]  /*8630*/  @P6 LEA R0, R0, UR50, 0x3 ;  /* 0x0000003200006c11 */ /* 0x000fe4000f8e18ff */
[----:B------:R-:W-:Y:S01]  /*8640*/  @P6 SHF.L.U32 R2, R57, 0x1f, RZ ;  /* 0x0000001f39026819 */ /* 0x000fe200000006ff */
[----:B------:R4:W-:Y:S02]  /*8650*/  STS.128 [R71+0x2030], R8 ;  /* 0x0020300847007388 */ /* 0x0009e40000000c00 */
[----:B------:R-:W-:Y:S05]  /*8660*/  @P6 VIADD R0, R0, 0x60 ;  /* 0x0000006000006836 */ /* 0x000fea0000000000 */
[----:B-1----:R-:W-:Y:S01]  /*8670*/  @P6 PRMT R0, R76, 0x654, R0 ;  /* 0x000006544c006816 */ /* 0x002fe20000000000 */
[----:B------:R-:W-:Y:S01]  /*8680*/  @!PT LDS RZ, [RZ] ;  /* 0x00000000fffff984 */ /* 0x000fe20000000800 */
[----:B------:R-:W-:Y:S01]  /*8690*/  @!PT LDS RZ, [RZ] ;  /* 0x00000000fffff984 */ /* 0x000fe20000000800 */
[----:B------:R-:W-:Y:S01]  /*86a0*/  @!PT LDS RZ, [RZ] ;  /* 0x00000000fffff984 */ /* 0x000fe20000000800 */
[----:B------:R-:W-:Y:S01]  /*86b0*/  @!PT LDS RZ, [RZ] ;  /* 0x00000000fffff984 */ /* 0x000fe20000000800 */
[----:B------:R1:W-:Y:S06]  /*86c0*/  MEMBAR.ALL.CTA ;  /* 0x0000000000007992 */ /* 0x0003ec0000008000 */
[----:B-1----:R-:W1:Y:S01]  /*86d0*/  FENCE.VIEW.ASYNC.S ;  /* 0x00000000000073c6 */ /* 0x002e620000000000 */
[----:B--2---:R-:W-:Y:S01]  /*86e0*/  LEA R6, R73, UR50, 0x3 ;  /* 0x0000003249067c11 */ /* 0x004fe2000f8e18ff */
[----:B-1----:R-:W-:Y:S06]  /*86f0*/  BAR.SYNC.DEFER_BLOCKING 0x1, 0x80 ;  /* 0x0042000000007b1d */ /* 0x002fec0000010000 */
[----:B------:R-:W-:Y:S05]  /*8700*/  @P0 BRA `(.L_x_100) ;  /* 0x0000000000200947 */ /* 0x000fea0003800000 */
[----:B------:R-:W1:Y:S01]  /*8710*/  LDCU.64 UR6, c[0x0][0x348] ;  /* 0x00006900ff0677ac */ /* 0x000e620008000a00 */
[----:B------:R-:W-:Y:S02]  /*8720*/  UIADD3 UR40, UPT, UPT, UR50, 0x2200, URZ ;  /* 0x0000220032287890 */ /* 0x000fe4000fffe0ff */
[----:B------:R-:W-:Y:S02]  /*8730*/  UIADD3 UR41, UPT, UPT, UR52, 0x10, URZ ;  /* 0x0000001034297890 */ /* 0x000fe4000fffe0ff */
[----:B-1----:R-:W-:Y:S04]  /*8740*/  UIADD3 UR4, UP0, UPT, UR6, 0x780, URZ ;  /* 0x0000078006047890 */ /* 0x002fe8000ff1e0ff */
[----:B------:R-:W-:Y:S09]  /*8750*/  UIADD3.X UR5, UPT, UPT, URZ, UR7, URZ, UP0, !UPT ;  /* 0x00000007ff057290 */ /* 0x000ff200087fe4ff */
[----:B------:R1:W-:Y:S01]  /*8760*/  UTMASTG.5D [UR40], [UR4] ;  /* 0x00000028040073b5 */ /* 0x0003e20008020000 */
[----:B------:R0:W-:Y:S01]  /*8770*/  UTMACMDFLUSH ;  /* 0x00000000000079b7 */ /* 0x0001e20000000000 */
[----:B-1----:R-:W-:Y:S04]  /*8780*/  DEPBAR.LE SB0, 0x1 ;  /* 0x000080400000791a */ /* 0x002fe80000000000 */
.L_x_100:
[----:B------:R-:W-:Y:S05]  /*8790*/  BSYNC.RECONVERGENT B0 ;  /* 0x0000000000007941 */ /* 0x000fea0003800200 */
.L_x_99:
[----:B------:R-:W-:Y:S01]  /*87a0*/  BAR.SYNC.DEFER_BLOCKING 0x1, 0x80 ;  /* 0x0042000000007b1d */ /* 0x000fe20000010000 */
[----:B------:R-:W-:Y:S04]  /*87b0*/  UIADD3 UR4, UPT, UPT, UR51, 0x1, URZ ;  /* 0x0000000133047890 */ /* 0x000fe8000fffe0ff */
[----:B------:R-:W-:Y:S04]  /*87c0*/  UISETP.NE.AND UP0, UPT, UR4, 0x4, UPT ;  /* 0x000000040400788c */ /* 0x000fe8000bf05270 */
[----:B------:R-:W-:Y:S01]  /*87d0*/  USEL UR49, UR4, URZ, UP0 ;  /* 0x000000ff04317287 */ /* 0x000fe20008000000 */
[----:B------:R1:W-:Y:S01]  /*87e0*/  @P6 SYNCS.ARRIVE.TRANS64.RED.A1T0 RZ, [R0+URZ], RZ ;  /* 0x000000ff00ff69a7 */ /* 0x0003e200081004ff */
[----:B------:R-:W-:Y:S01]  /*87f0*/  BSSY B1, `(.L_x_101) ;  /* 0x0000017000017945 */ /* 0x000fe20003800000 */
[----:B------:R-:W2:Y:S02]  /*8800*/  @P6 SYNCS.PHASECHK.TRANS64.TRYWAIT P0, [R6+URZ+0x40], R2 ;  /* 0x00004002060065a7 */ /* 0x000ea400080011ff */
[----:B--2---:R-:W-:Y:S01]  /*8810*/  @P6 SEL R74, RZ, 0x1, !P0 ;  /* 0x00000001ff4a6807 */ /* 0x004fe20004000000 */
[----:B-1----:R-:W-:Y:S06]  /*8820*/  @!P6 BRA `(.L_x_102) ;  /* 0x00000000004ce947 */ /* 0x002fec0003800000 */
        /* <DEDUP_REMOVED lines=9> */
[----:B------:R-:W-:Y:S04]  /*88c0*/  SHF.L.U32 R5, R57, 0x1f, RZ ;  /* 0x0000001f39057819 */ /* 0x000fe800000006ff */
[----:B------:R-:W1:Y:S02]  /*88d0*/  SYNCS.PHASECHK.TRANS64.TRYWAIT P0, [R6+URZ+0x40], R5 ;  /* 0x00004005060075a7 */ /* 0x000e6400080011ff */
[----:B-1----:R-:W-:Y:S05]  /*88e0*/  @!P0 BRA `(.L_x_105) ;  /* 0x0000001c00808947 */ /* 0x002fea0003800000 */
.L_x_104:
[----:B------:R-:W-:Y:S05]  /*88f0*/  BSYNC B0 ;  /* 0x0000000000007941 */ /* 0x000fea0003800000 */
.L_x_103:
[----:B------:R-:W-:Y:S02]  /*8900*/  ISETP.NE.AND P0, PT, R75, RZ, PT ;  /* 0x000000ff4b00720c */ /* 0x000fe40003f05270 */
[----:B------:R-:W-:Y:S11]  /*8910*/  IADD3 R73, PT, PT, R73, 0x1, RZ ;  /* 0x0000000149497810 */ /* 0x000ff60007ffe0ff */
[----:B------:R2:W1:Y:S04]  /*8920*/  @P0 LDS.128 R44, [R4] ;  /* 0x00000000042c0984 */ /* 0x0004680000000c00 */
[----:B------:R2:W1:Y:S04]  /*8930*/  @P0 LDS.128 R40, [R3+0x10] ;  /* 0x0000100003280984 */ /* 0x0004680000000c00 */
[----:B------:R2:W1:Y:S04]  /*8940*/  @P0 LDS.128 R32, [R2+0x20] ;  /* 0x0000200002200984 */ /* 0x0004680000000c00 */
[----:B------:R2:W1:Y:S02]  /*8950*/  @P0 LDS.128 R36, [R0+0x30] ;  /* 0x0000300000240984 */ /* 0x0004640000000c00 */
.L_x_102:
[----:B------:R-:W-:Y:S05]  /*8960*/  BSYNC B1 ;  /* 0x0000000000017941 */ /* 0x000fea0003800000 */
.L_x_101:
[----:B--2---:R-:W-:Y:S05]  /*8970*/  VIADD R0, R25, 0x20 ;  /* 0x0000002019007836 */ /* 0x004fea0000000000 */
[----:B------:R-:W-:Y:S04]  /*8980*/  SHF.R.U32.HI R0, RZ, 0x15, R0 ;  /* 0x00000015ff007819 */ /* 0x000fe80000011600 */
[----:B------:R-:W-:Y:S11]  /*8990*/  LOP3.LUT P0, RZ, R0, 0x3, R62, 0x48, !PT ;  /* 0x0000000300ff7812 */ /* 0x000ff6000780483e */
[----:B------:R-:W-:Y:S02]  /*89a0*/  @!UPT UIADD3 URZ, UPT, UPT, URZ, URZ, URZ ;  /* 0x000000fffffff290 */ /* 0x000fe4000fffe0ff */
[----:B------:R-:W-:Y:S05]  /*89b0*/  @!P0 BRA `(.L_x_106) ;  /* 0x0000000000408947 */ /* 0x000fea0003800000 */
[----:B------:R-:W1:Y:S01]  /*89c0*/  LDCU.64 UR8, c[0x4][0x70] ;  /* 0x01000e00ff0877ac */ /* 0x000e620008000a00 */
[----:B------:R-:W-:Y:S01]  /*89d0*/  MOV R3, 0x0 ;  /* 0x0000000000037802 */ /* 0x000fe20000000f00 */
[----:B------:R-:W-:Y:S02]  /*89e0*/  HFMA2 R12, -RZ, RZ, 0, 5.9604644775390625e-08 ;  /* 0x00000001ff0c7431 */ /* 0x000fe400000001ff */
[----:B----4-:R-:W-:Y:S02]  /*89f0*/  IMAD.MOV.U32 R8, RZ, RZ, 0x192 ;  /* 0x00000192ff087424 */ /* 0x010fe400078e00ff */
[----:B------:R-:W-:Y:S01]  /*8a00*/  IMAD.MOV.U32 R13, RZ, RZ, RZ ;  /* 0x000000ffff0d7224 */ /* 0x000fe200078e00ff */
[----:B------:R-:W2:Y:S01]  /*8a10*/  LDCU.64 UR6, c[0x4][0x78] ;  /* 0x01000f00ff0677ac */ /* 0x000ea20008000a00 */
[----:B------:R-:W4:Y:S01]  /*8a20*/  LDC.64 R2, c[0x4][R3] ;  /* 0x0100000003027b82 */ /* 0x000f220000000a00 */
        /* <DEDUP_REMOVED lines=9> */
.L_x_106:
[----:B-1----:R-:W-:Y:S01]  /*8ac0*/  LOP3.LUT R3, R44, 0xffffe000, RZ, 0xc0, !PT ;  /* 0xffffe0002c037812 */ /* 0x002fe200078ec0ff */
[----:B------:R-:W-:Y:S05]  /*8ad0*/  WARPSYNC.ALL ;  /* 0x0000000000007948 */ /* 0x000fea0003800000 */
[----:B------:R-:W-:Y:S01]  /*8ae0*/  R2UR UR4, R25 ;  /* 0x00000000190472ca */ /* 0x000fe200000e0000 */
[----:B------:R-:W-:Y:S01]  /*8af0*/  BSSY.RECONVERGENT B0, `(.L_x_107) ;  /* 0x000005d000007945 */ /* 0x000fe20003800200 */
[----:B------:R-:W-:Y:S02]  /*8b00*/  LOP3.LUT R20, R40, 0xffffe000, RZ, 0xc0, !PT ;  /* 0xffffe00028147812 */ /* 0x000fe400078ec0ff */
[----:B------:R-:W-:Y:S02]  /*8b10*/  LOP3.LUT R21, R41, 0xffffe000, RZ, 0xc0, !PT ;  /* 0xffffe00029157812 */ /* 0x000fe400078ec0ff */
[----:B------:R-:W-:Y:S02]  /*8b20*/  LOP3.LUT R26, R42, 0xffffe000, RZ, 0xc0, !PT ;  /* 0xffffe0002a1a7812 */ /* 0x000fe400078ec0ff */
[----:B------:R-:W-:Y:S02]  /*8b30*/  ISETP.NE.AND P6, PT, R70, RZ, PT ;  /* 0x000000ff4600720c */ /* 0x000fe40003fc5270 */
[----:B------:R-:W-:Y:S03]  /*8b40*/  ISETP.NE.AND P0, PT, R60, RZ, PT ;  /* 0x000000ff3c00720c */ /* 0x000fe60003f05270 */
[----:B----4-:R-:W1:Y:S02]  /*8b50*/  LDTM.x16 R4, tmem[UR4+0x20] ;  /* 0x00002004000479ee */ /* 0x010e640008240000 */
[C---:B-1----:R-:W-:Y:S01]  /*8b60*/  FMUL R0, R24.reuse, R4 ;  /* 0x0000000418007220 */ /* 0x042fe20000400000 */
        /* <DEDUP_REMOVED lines=13> */
[C---:B------:R-:W-:Y:S01]  /*8c40*/  FFMA R31, R27.reuse, R4, R2 ;  /* 0x000000041b1f7223 */ /* 0x040fe20000000002 */
[C---:B------:R-:W-:Y:S01]  /*8c50*/  FMUL R2, R24.reuse, R9 ;  /* 0x0000000918027220 */ /* 0x040fe20000400000 */
[C---:B------:R-:W-:Y:S01]  /*8c60*/  FMUL R9, R24.reuse, R16 ;  /* 0x0000001018097220 */ /* 0x040fe20000400000 */
[----:B------:R-:W-:Y:S01]  /*8c70*/  F2FP.TF32.F32.PACK_B R30, R30 ;  /* 0x0000001eff1e723e */ /* 0x000fe200024050ff */
[----:B------:R-:W-:Y:S01]  /*8c80*/  FFMA R16, R27, R20, R0 ;  /* 0x000000141b107223 */ /* 0x000fe20000000000 */
[----:B------:R-:W-:Y:S01]  /*8c90*/  LOP3.LUT R0, R43, 0xffffe000, RZ, 0xc0, !PT ;  /* 0xffffe0002b007812 */ /* 0x000fe200078ec0ff */
[C---:B------:R-:W-:Y:S01]  /*8ca0*/  FMUL R3, R24.reuse, R10 ;  /* 0x0000000a18037220 */ /* 0x040fe20000400000 */
[----:B------:R-:W-:Y:S01]  /*8cb0*/  F2FP.TF32.F32.PACK_B R31, R31 ;  /* 0x0000001fff1f723e */ /* 0x000fe200024050ff */
[C---:B------:R-:W-:Y:S01]  /*8cc0*/  FMUL R4, R24.reuse, R11 ;  /* 0x0000000b18047220 */ /* 0x040fe20000400000 */
[----:B------:R-:W-:Y:S01]  /*8cd0*/  F2FP.TF32.F32.PACK_B R16, R16 ;  /* 0x00000010ff10723e */ /* 0x000fe200024050ff */
[----:B------:R-:W-:Y:S01]  /*8ce0*/  FMUL R10, R24, R17 ;  /* 0x00000011180a7220 */ /* 0x000fe20000400000 */
[C---:B------:R-:W-:Y:S01]  /*8cf0*/  FFMA R17, R27.reuse, R21, R2 ;  /* 0x000000151b117223 */ /* 0x040fe20000000002 */
[----:B------:R-:W-:Y:S01]  /*8d00*/  LOP3.LUT R2, R32, 0xffffe000, RZ, 0xc0, !PT ;  /* 0xffffe00020027812 */ /* 0x000fe200078ec0ff */
[----:B------:R1:W-:Y:S01]  /*8d10*/  STS.128 [R58+0x4000], R28 ;  /* 0x0040001c3a007388 */ /* 0x0003e20000000c00 */
[C---:B------:R-:W-:Y:S01]  /*8d20*/  FMUL R11, R24.reuse, R18 ;  /* 0x00000012180b7220 */ /* 0x040fe20000400000 */
[----:B------:R-:W-:Y:S01]  /*8d30*/  FFMA R18, R27, R26, R3 ;  /* 0x0000001a1b127223 */ /* 0x000fe20000000003 */
[----:B------:R-:W-:Y:S01]  /*8d40*/  LOP3.LUT R3, R33, 0xffffe000, RZ, 0xc0, !PT ;  /* 0xffffe00021037812 */ /* 0x000fe200078ec0ff */
[C---:B------:R-:W-:Y:S01]  /*8d50*/  FMUL R12, R24.reuse, R19 ;  /* 0x00000013180c7220 */ /* 0x040fe20000400000 */
[----:B------:R-:W-:Y:S01]  /*8d60*/  F2FP.TF32.F32.PACK_B R17, R17 ;  /* 0x00000011ff11723e */ /* 0x000fe200024050ff */
[----:B------:R-:W-:Y:S01]  /*8d70*/  FFMA R19, R27, R0, R4 ;  /* 0x000000001b137223 */ /* 0x000fe20000000004 */
[----:B------:R-:W-:Y:S01]  /*8d80*/  F2FP.TF32.F32.PACK_B R18, R18 ;  /* 0x00000012ff12723e */ /* 0x000fe200024050ff */
[----:B------:R-:W-:Y:S01]  /*8d90*/  FMUL R6, R24, R13 ;  /* 0x0000000d18067220 */ /* 0x000fe20000400000 */
[----:B------:R-:W-:Y:S01]  /*8da0*/  LOP3.LUT R13, R34, 0xffffe000, RZ, 0xc0, !PT ;  /* 0xffffe000220d7812 */ /* 0x000fe200078ec0ff */
[C---:B------:R-:W-:Y:S01]  /*8db0*/  FMUL R7, R24.reuse, R14 ;  /* 0x0000000e18077220 */ /* 0x040fe20000400000 */
[----:B------:R-:W-:Y:S01]  /*8dc0*/  LOP3.LUT R14, R35, 0xffffe000, RZ, 0xc0, !PT ;  /* 0xffffe000230e7812 */ /* 0x000fe200078ec0ff */
[----:B------:R-:W-:Y:S01]  /*8dd0*/  FMUL R8, R24, R15 ;  /* 0x0000000f18087220 */ /* 0x000fe20000400000 */
[----:B------:R-:W-:Y:S01]  /*8de0*/  F2FP.TF32.F32.PACK_B R19, R19 ;  /* 0x00000013ff13723e */ /* 0x000fe200024050ff */
[C---:B------:R-:W-:Y:S01]  /*8df0*/  FFMA R4, R27.reuse, R2, R5 ;  /* 0x000000021b047223 */ /* 0x040fe20000000005 */
[C---:B------:R-:W-:Y:S01]  /*8e00*/  FFMA R5, R27.reuse, R3, R6 ;  /* 0x000000031b057223 */ /* 0x040fe20000000006 */
[C---:B------:R-:W-:Y:S01]  /*8e10*/  FFMA R6, R27.reuse, R13, R7 ;  /* 0x0000000d1b067223 */ /* 0x040fe20000000007 */
[----:B------:R-:W-:Y:S01]  /*8e20*/  FFMA R7, R27, R14, R8 ;  /* 0x0000000e1b077223 */ /* 0x000fe20000000008 */
[----:B------:R1:W-:Y:S01]  /*8e30*/  STS.128 [R67+0x4010], R16 ;  /* 0x0040101043007388 */ /* 0x0003e20000000c00 */
[----:B------:R-:W-:Y:S01]  /*8e40*/  LOP3.LUT R0, R36, 0xffffe000, RZ, 0xc0, !PT ;  /* 0xffffe00024007812 */ /* 0x000fe200078ec0ff */
[----:B------:R-:W-:Y:S01]  /*8e50*/  IMAD.U32 R14, RZ, RZ, UR49 ;  /* 0x00000031ff0e7e24 */ /* 0x000fe2000f8e00ff */
[----:B------:R-:W-:Y:S02]  /*8e60*/  LOP3.LUT R2, R37, 0xffffe000, RZ, 0xc0, !PT ;  /* 0xffffe00025027812 */ /* 0x000fe400078ec0ff */
        /* <DEDUP_REMOVED lines=14> */
[----:B------:R-:W-:Y:S02]  /*8f50*/  F2FP.TF32.F32.PACK_B R11, R11 ;  /* 0x0000000bff0b723e */ /* 0x000fe400024050ff */
[----:B------:R-:W-:Y:S02]  /*8f60*/  @P6 LEA R14, R14, UR50, 0x3 ;  /* 0x000000320e0e6c11 */ /* 0x000fe4000f8e18ff */
[----:B------:R-:W-:Y:S01]  /*8f70*/  LEA R0, R73, UR50, 0x3 ;  /* 0x0000003249007c11 */ /* 0x000fe2000f8e18ff */
[----:B------:R1:W-:Y:S01]  /*8f80*/  STS.128 [R71+0x4030], R8 ;  /* 0x0040300847007388 */ /* 0x0003e20000000c00 */
[----:B------:R-:W-:Y:S01]  /*8f90*/  @P6 SHF.L.U32 R2, R57, 0x1f, RZ ;  /* 0x0000001f39026819 */ /* 0x000fe200000006ff */
[----:B------:R-:W-:Y:S05]  /*8fa0*/  @P6 VIADD R14, R14, 0x60 ;  /* 0x000000600e0e6836 */ /* 0x000fea0000000000 */
[----:B------:R-:W-:Y:S01]  /*8fb0*/  @P6 PRMT R14, R76, 0x654, R14 ;  /* 0x000006544c0e6816 */ /* 0x000fe2000000000e */
[----:B------:R-:W-:Y:S01]  /*8fc0*/  @!PT LDS RZ, [RZ] ;  /* 0x00000000fffff984 */ /* 0x000fe20000000800 */
[----:B------:R-:W-:Y:S01]  /*8fd0*/  @!PT LDS RZ, [RZ] ;  /* 0x00000000fffff984 */ /* 0x000fe20000000800 */
[----:B------:R-:W-:Y:S01]  /*8fe0*/  @!PT LDS RZ, [RZ] ;  /* 0x00000000fffff984 */ /* 0x000fe20000000800 */
[----:B------:R-:W-:Y:S01]  /*8ff0*/  @!PT LDS RZ, [RZ] ;  /* 0x00000000fffff984 */ /* 0x000fe20000000800 */
[----:B------:R2:W-:Y:S06]  /*9000*/  MEMBAR.ALL.CTA ;  /* 0x0000000000007992 */ /* 0x0005ec0000008000 */
[----:B--2---:R-:W2:Y:S02]  /*9010*/  FENCE.VIEW.ASYNC.S ;  /* 0x00000000000073c6 */ /* 0x004ea40000000000 */
[----:B--2---:R-:W-:Y:S06]  /*9020*/  BAR.SYNC.DEFER_BLOCKING 0x1, 0x80 ;  /* 0x0042000000007b1d */ /* 0x004fec0000010000 */
[----:B------:R-:W-:Y:S05]  /*9030*/  @P0 BRA `(.L_x_108) ;  /* 0x0000000000200947 */ /* 0x000fea0003800000 */
[----:B------:R-:W2:Y:S01]  /*9040*/  LDCU.64 UR6, c[0x0][0x348] ;  /* 0x00006900ff0677ac */ /* 0x000ea20008000a00 */
[----:B------:R-:W-:Y:S02]  /*9050*/  UIADD3 UR40, UPT, UPT, UR50, 0x4200, URZ ;  /* 0x0000420032287890 */ /* 0x000fe4000fffe0ff */
[----:B------:R-:W-:Y:S02]  /*9060*/  UIADD3 UR41, UPT, UPT, UR52, 0x20, URZ ;  /* 0x0000002034297890 */ /* 0x000fe4000fffe0ff */
[----:B--2---:R-:W-:Y:S04]  /*9070*/  UIADD3 UR4, UP0, UPT, UR6, 0x780, URZ ;  /* 0x0000078006047890 */ /* 0x004fe8000ff1e0ff */
[----:B------:R-:W-:Y:S09]  /*9080*/  UIADD3.X UR5, UPT, UPT, URZ, UR7, URZ, UP0, !UPT ;  /* 0x00000007ff057290 */ /* 0x000ff200087fe4ff */
[----:B------:R2:W-:Y:S01]  /*9090*/  UTMASTG.5D [UR40], [UR4] ;  /* 0x00000028040073b5 */ /* 0x0005e20008020000 */
[----:B------:R0:W-:Y:S01]  /*90a0*/  UTMACMDFLUSH ;  /* 0x00000000000079b7 */ /* 0x0001e20000000000 */
[----:B--2---:R-:W-:Y:S04]  /*90b0*/  DEPBAR.LE SB0, 0x1 ;  /* 0x000080400000791a */ /* 0x004fe80000000000 */
.L_x_108:
[----:B------:R-:W-:Y:S05]  /*90c0*/  BSYNC.RECONVERGENT B0 ;  /* 0x0000000000007941 */ /* 0x000fea0003800200 */
.L_x_107:
[----:B------:R-:W-:Y:S01]  /*90d0*/  BAR.SYNC.DEFER_BLOCKING 0x1, 0x80 ;  /* 0x0042000000007b1d */ /* 0x000fe20000010000 */
[----:B------:R-:W-:Y:S04]  /*90e0*/  UIADD3 UR4, UPT, UPT, UR49, 0x1, URZ ;  /* 0x0000000131047890 */ /* 0x000fe8000fffe0ff */
[----:B------:R-:W-:Y:S04]  /*90f0*/  UISETP.NE.AND UP0, UPT, UR4, 0x4, UPT ;  /* 0x000000040400788c */ /* 0x000fe8000bf05270 */
[----:B------:R-:W-:Y:S01]  /*9100*/  USEL UR51, UR4, URZ, UP0 ;  /* 0x000000ff04337287 */ /* 0x000fe20008000000 */
[----:B------:R2:W-:Y:S01]  /*9110*/  @P6 SYNCS.ARRIVE.TRANS64.RED.A1T0 RZ, [R14+URZ], RZ ;  /* 0x000000ff0eff69a7 */ /* 0x0005e200081004ff */
[----:B------:R-:W-:Y:S01]  /*9120*/  BSSY B1, `(.L_x_109) ;  /* 0x0000017000017945 */ /* 0x000fe20003800000 */
[----:B------:R-:W4:Y:S02]  /*9130*/  @P6 SYNCS.PHASECHK.TRANS64.TRYWAIT P0, [R0+URZ+0x40], R2 ;  /* 0x00004002000065a7 */ /* 0x000f2400080011ff */
[----:B----4-:R-:W-:Y:S01]  /*9140*/  @P6 SEL R74, RZ, 0x1, !P0 ;  /* 0x00000001ff4a6807 */ /* 0x010fe20004000000 */
[----:B--2---:R-:W-:Y:S06]  /*9150*/  @!P6 BRA `(.L_x_110) ;  /* 0x00000000004ce947 */ /* 0x004fec0003800000 */
[----:B------:R-:W-:Y:S01]  /*9160*/  ISETP.NE.AND P0, PT, R74, RZ, PT ;  /* 0x000000ff4a00720c */ /* 0x000fe20003f05270 */
[----:B------:R-:W-:Y:S01]  /*9170*/  BSSY B0, `(.L_x_111) ;  /* 0x000000b000007945 */ /* 0x000fe20003800000 */
[----:B------:R-:W-:Y:S11]  /*9180*/  ISETP.NE.AND P1, PT, R75, RZ, PT ;  /* 0x000000ff4b00720c */ /* 0x000ff60003f25270 */
[----:B------:R-:W-:Y:S02]  /*9190*/  @!UPT UIADD3 URZ, UPT, UPT, URZ, URZ, URZ ;  /* 0x000000fffffff290 */ /* 0x000fe4000fffe0ff */
[C---:B-1----:R-:W-:Y:S01]  /*91a0*/  @P1 IMAD R4, R73.reuse, 0x2000, R58 ;  /* 0x0000200049041824 */ /* 0x042fe200078e023a */
[C---:B------:R-:W-:Y:S01]  /*91b0*/  @P1 LEA R2, R73.reuse, R66, 0xd ;  /* 0x0000004249021211 */ /* 0x040fe200078e68ff */
[C---:B------:R-:W-:Y:S02]  /*91c0*/  @P1 IMAD R3, R73.reuse, 0x2000, R67 ;  /* 0x0000200049031824 */ /* 0x040fe400078e0243 */
[----:B------:R-:W-:Y:S01]  /*91d0*/  @P1 IMAD R73, R73, 0x2000, R71 ;  /* 0x0000200049491824 */ /* 0x000fe200078e0247 */
[----:B------:R-:W-:Y:S06]  /*91e0*/  @P0 BRA `(.L_x_112) ;  /* 0x00000000000c0947 */ /* 0x000fec0003800000 */
[----:B------:R-:W-:Y:S04]  /*91f0*/  SHF.L.U32 R5, R57, 0x1f, RZ ;  /* 0x0000001f39057819 */ /* 0x000fe800000006ff */
[----:B------:R-:W1:Y:S02]  /*9200*/  SYNCS.PHASECHK.TRANS64.TRYWAIT P0, [R0+URZ+0x40], R5 ;  /* 0x00004005000075a7 */ /* 0x000e6400080011ff */
[----:B-1----:R-:W-:Y:S05]  /*9210*/  @!P0 BRA `(.L_x_113) ;  /* 0x0000001400488947 */ /* 0x002fea0003800000 */
.L_x_112:
[----:B------:R-:W-:Y:S05]  /*9220*/  BSYNC B0 ;  /* 0x0000000000007941 */ /* 0x000fea0003800000 */
.L_x_111:
[----:B------:R-:W-:Y:S11]  /*9230*/  ISETP.NE.AND P0, PT, R75, RZ, PT ;  /* 0x000000ff4b00720c */ /* 0x000ff60003f05270 */
[----:B------:R-:W-:Y:S02]  /*9240*/  @!UPT UIADD3 URZ, UPT, UPT, URZ, URZ, URZ ;  /* 0x000000fffffff290 */ /* 0x000fe4000fffe0ff */
[----:B------:R2:W4:Y:S04]  /*9250*/  @P0 LDS.128 R44, [R4] ;  /* 0x00000000042c0984 */ /* 0x0005280000000c00 */
[----:B------:R2:W1:Y:S04]  /*9260*/  @P0 LDS.128 R40, [R3+0x10] ;  /* 0x0000100003280984 */ /* 0x0004680000000c00 */
[----:B------:R2:W1:Y:S04]  /*9270*/  @P0 LDS.128 R32, [R2+0x20] ;  /* 0x0000200002200984 */ /* 0x0004680000000c00 */
[----:B------:R2:W1:Y:S02]  /*9280*/  @P0 LDS.128 R36, [R73+0x30] ;  /* 0x0000300049240984 */ /* 0x0004640000000c00 */
.L_x_110:
[----:B------:R-:W-:Y:S05]  /*9290*/  BSYNC B1 ;  /* 0x0000000000017941 */ /* 0x000fea0003800000 */
.L_x_109:
        /* <DEDUP_REMOVED lines=21> */
.L_x_114:
[----:B------:R-:W-:Y:S01]  /*93f0*/  ISETP.NE.AND P0, PT, R60, RZ, PT ;  /* 0x000000ff3c00720c */ /* 0x000fe20003f05270 */
[----:B------:R-:W-:Y:S05]  /*9400*/  WARPSYNC.ALL ;  /* 0x0000000000007948 */ /* 0x000fea0003800000 */
[----:B------:R-:W-:Y:S01]  /*9410*/  R2UR UR4, R25 ;  /* 0x00000000190472ca */ /* 0x000fe200000e0000 */
[----:B------:R-:W1:Y:S01]  /*9420*/  S2UR UR5, SR_CgaCtaId ;  /* 0x00000000000579c3 */ /* 0x000e620000008800 */
[----:B----4-:R-:W-:Y:S01]  /*9430*/  LOP3.LUT R0, R44, 0xffffe000, RZ, 0xc0, !PT ;  /* 0xffffe0002c007812 */ /* 0x010fe200078ec0ff */
[----:B------:R-:W-:Y:S01]  /*9440*/  BSSY.RECONVERGENT B0, `(.L_x_115) ;  /* 0x000005a000007945 */ /* 0x000fe20003800200 */
[----:B--2---:R-:W-:Y:S02]  /*9450*/  LOP3.LUT R2, R45, 0xffffe000, RZ, 0xc0, !PT ;  /* 0xffffe0002d027812 */ /* 0x004fe400078ec0ff */
[----:B------:R-:W-:Y:S02]  /*9460*/  LOP3.LUT R3, R46, 0xffffe000, RZ, 0xc0, !PT ;  /* 0xffffe0002e037812 */ /* 0x000fe400078ec0ff */
[----:B------:R-:W-:Y:S02]  /*9470*/  LOP3.LUT R20, R47, 0xffffe000, RZ, 0xc0, !PT ;  /* 0xffffe0002f147812 */ /* 0x000fe400078ec0ff */
[----:B------:R-:W-:Y:S02]  /*9480*/  LOP3.LUT R21, R40, 0xffffe000, RZ, 0xc0, !PT ;  /* 0xffffe00028157812 */ /* 0x000fe400078ec0ff */
[----:B------:R-:W-:Y:S01]  /*9490*/  LOP3.LUT R25, R41, 0xffffe000, RZ, 0xc0, !PT ;  /* 0xffffe00029197812 */ /* 0x000fe200078ec0ff */
[----:B------:R-:W2:Y:S01]  /*94a0*/  LDTM.x16 R4, tmem[UR4+0x30] ;  /* 0x00003004000479ee */ /* 0x000ea20008240000 */
[----:B------:R-:W-:Y:S01]  /*94b0*/  R2UR UR4, R72 ;  /* 0x00000000480472ca */ /* 0x000fe200000e0000 */
[----:B------:R-:W-:Y:S01]  /*94c0*/  NOP ;  /* 0x0000000000007918 */ /* 0x000fe20000000000 */
[----:B------:R-:W-:Y:S02]  /*94d0*/  LOP3.LUT R26, R42, 0xffffe000, RZ, 0xc0, !PT ;  /* 0xffffe0002a1a7812 */ /* 0x000fe400078ec0ff */
[----:B------:R-:W-:Y:S02]  /*94e0*/  LOP3.LUT R28, R43, 0xffffe000, RZ, 0xc0, !PT ;  /* 0xffffe0002b1c7812 */ /* 0x000fe400078ec0ff */
[----:B------:R-:W-:Y:S02]  /*94f0*/  LOP3.LUT R29, R32, 0xffffe000, RZ, 0xc0, !PT ;  /* 0xffffe000201d7812 */ /* 0x000fe400078ec0ff */
[----:B------:R-:W-:Y:S02]  /*9500*/  LOP3.LUT R30, R33, 0xffffe000, RZ, 0xc0, !PT ;  /* 0xffffe000211e7812 */ /* 0x000fe400078ec0ff */
[----:B------:R-:W-:Y:S02]  /*9510*/  LOP3.LUT R31, R34, 0xffffe000, RZ, 0xc0, !PT ;  /* 0xffffe000221f7812 */ /* 0x000fe400078ec0ff */
[----:B------:R-:W-:Y:S01]  /*9520*/  LOP3.LUT R32, R35, 0xffffe000, RZ, 0xc0, !PT ;  /* 0xffffe00023207812 */ /* 0x000fe200078ec0ff */
[----:B------:R-:W-:Y:S01]  /*9530*/  UIADD3 UR4, UPT, UPT, UR4, 0xb0, URZ ;  /* 0x000000b004047890 */ /* 0x000fe2000fffe0ff */
[----:B------:R-:W-:Y:S02]  /*9540*/  LOP3.LUT R33, R36, 0xffffe000, RZ, 0xc0, !PT ;  /* 0xffffe00024217812 */ /* 0x000fe400078ec0ff */
[----:B------:R-:W-:Y:S02]  /*9550*/  LOP3.LUT R34, R37, 0xffffe000, RZ, 0xc0, !PT ;  /* 0xffffe00025227812 */ /* 0x000fe400078ec0ff */
[----:B------:R-:W-:Y:S02]  /*9560*/  LOP3.LUT R35, R38, 0xffffe000, RZ, 0xc0, !PT ;  /* 0xffffe00026237812 */ /* 0x000fe400078ec0ff */
[----:B------:R-:W-:Y:S01]  /*9570*/  LOP3.LUT R36, R39, 0xffffe000, RZ, 0xc0, !PT ;  /* 0xffffe00027247812 */ /* 0x000fe200078ec0ff */
[C---:B--2---:R-:W-:Y:S01]  /*9580*/  FMUL R4, R24.reuse, R4 ;  /* 0x0000000418047220 */ /* 0x044fe20000400000 */
[C---:B------:R-:W-:Y:S01]  /*9590*/  FMUL R5, R24.reuse, R5 ;  /* 0x0000000518057220 */ /* 0x040fe20000400000 */
[C---:B------:R-:W-:Y:S01]  /*95a0*/  FMUL R6, R24.reuse, R6 ;  /* 0x0000000618067220 */ /* 0x040fe20000400000 */
[C---:B------:R-:W-:Y:S01]  /*95b0*/  FMUL R7, R24.reuse, R7 ;  /* 0x0000000718077220 */ /* 0x040fe20000400000 */
[C---:B------:R-:W-:Y:S01]  /*95c0*/  FFMA R4, R27.reuse, R0, R4 ;  /* 0x000000001b047223 */ /* 0x040fe20000000004 */
[C---:B------:R-:W-:Y:S01]  /*95d0*/  FFMA R5, R27.reuse, R2, R5 ;  /* 0x000000021b057223 */ /* 0x040fe20000000005 */
[C---:B------:R-:W-:Y:S01]  /*95e0*/  FFMA R6, R27.reuse, R3, R6 ;  /* 0x000000031b067223 */ /* 0x040fe20000000006 */
[C---:B------:R-:W-:Y:S01]  /*95f0*/  FFMA R7, R27.reuse, R20, R7 ;  /* 0x000000141b077223 */ /* 0x040fe20000000007 */
[----:B-1----:R-:W-:Y:S01]  /*9600*/  UPRMT UR4, UR5, 0x654, UR4 ;  /* 0x0000065405047896 */ /* 0x002fe20008000004 */
[C---:B------:R-:W-:Y:S01]  /*9610*/  FMUL R8, R24.reuse, R8 ;  /* 0x0000000818087220 */ /* 0x040fe20000400000 */
[C---:B------:R-:W-:Y:S01]  /*9620*/  FMUL R9, R24.reuse, R9 ;  /* 0x0000000918097220 */ /* 0x040fe20000400000 */
[C---:B------:R-:W-:Y:S01]  /*9630*/  FMUL R10, R24.reuse, R10 ;  /* 0x0000000a180a7220 */ /* 0x040fe20000400000 */
[C---:B------:R-:W-:Y:S01]  /*9640*/  FMUL R11, R24.reuse, R11 ;  /* 0x0000000b180b7220 */ /* 0x040fe20000400000 */
[----:B------:R-:W-:Y:S01]  /*9650*/  F2FP.TF32.F32.PACK_B R4, R4 ;  /* 0x00000004ff04723e */ /* 0x000fe200024050ff */
[C---:B------:R-:W-:Y:S01]  /*9660*/  FFMA R8, R27.reuse, R21, R8 ;  /* 0x000000151b087223 */ /* 0x040fe20000000008 */
[----:B------:R-:W-:Y:S01]  /*9670*/  F2FP.TF32.F32.PACK_B R5, R5 ;  /* 0x00000005ff05723e */ /* 0x000fe200024050ff */
[C---:B------:R-:W-:Y:S01]  /*9680*/  FFMA R9, R27.reuse, R25, R9 ;  /* 0x000000191b097223 */ /* 0x040fe20000000009 */
[----:B------:R-:W-:Y:S01]  /*9690*/  F2FP.TF32.F32.PACK_B R6, R6 ;  /* 0x00000006ff06723e */ /* 0x000fe200024050ff */
[C---:B------:R-:W-:Y:S01]  /*96a0*/  FFMA R10, R27.reuse, R26, R10 ;  /* 0x0000001a1b0a7223 */ /* 0x040fe2000000000a */
[----:B------:R-:W-:Y:S01]  /*96b0*/  F2FP.TF32.F32.PACK_B R7, R7 ;  /* 0x00000007ff07723e */ /* 0x000fe200024050ff */
[C---:B------:R-:W-:Y:S01]  /*96c0*/  FFMA R11, R27.reuse, R28, R11 ;  /* 0x0000001c1b0b7223 */ /* 0x040fe2000000000b */
[C---:B------:R-:W-:Y:S01]  /*96d0*/  FMUL R12, R24.reuse, R12 ;  /* 0x0000000c180c7220 */ /* 0x040fe20000400000 */
[----:B------:R-:W-:Y:S01]  /*96e0*/  SYNCS.ARRIVE.TRANS64.RED.A1T0 RZ, [UR4], RZ ;  /* 0x000000ffffff79a7 */ /* 0x000fe20008100404 */
[----:B------:R-:W-:Y:S01]  /*96f0*/  F2FP.TF32.F32.PACK_B R8, R8 ;  /* 0x00000008ff08723e */ /* 0x000fe200024050ff */
[----:B------:R1:W-:Y:S01]  /*9700*/  STS.128 [R58+0x6000], R4 ;  /* 0x006000043a007388 */ /* 0x0003e20000000c00 */
        /* <DEDUP_REMOVED lines=9> */
[C---:B------:R-:W-:Y:S01]  /*97a0*/  FFMA R15, R27.reuse, R32, R15 ;  /* 0x000000201b0f7223 */ /* 0x040fe2000000000f */
[C---:B------:R-:W-:Y:S01]  /*97b0*/  FMUL R16, R24.reuse, R16 ;  /* 0x0000001018107220 */ /* 0x040fe20000400000 */
[----:B------:R-:W-:Y:S01]  /*97c0*/  F2FP.TF32.F32.PACK_B R12, R12 ;  /* 0x0000000cff0c723e */ /* 0x000fe200024050ff */
[----:B------:R1:W-:Y:S01]  /*97d0*/  STS.128 [R67+0x6010], R8 ;  /* 0x0060100843007388 */ /* 0x0003e20000000c00 */
[C---:B------:R-:W-:Y:S01]  /*97e0*/  FMUL R17, R24.reuse, R17 ;  /* 0x0000001118117220 */ /* 0x040fe20000400000 */
[C---:B------:R-:W-:Y:S01]  /*97f0*/  FMUL R18, R24.reuse, R18 ;  /* 0x0000001218127220 */ /* 0x040fe20000400000 */
[----:B------:R-:W-:Y:S01]  /*9800*/  FMUL R19, R24, R19 ;  /* 0x0000001318137220 */ /* 0x000fe20000400000 */
[----:B------:R-:W-:Y:S01]  /*9810*/  F2FP.TF32.F32.PACK_B R13, R13 ;  /* 0x0000000dff0d723e */ /* 0x000fe200024050ff */
[C---:B------:R-:W-:Y:S01]  /*9820*/  FFMA R16, R27.reuse, R33, R16 ;  /* 0x000000211b107223 */ /* 0x040fe20000000010 */
[----:B------:R-:W-:Y:S01]  /*9830*/  F2FP.TF32.F32.PACK_B R14, R14 ;  /* 0x0000000eff0e723e */ /* 0x000fe200024050ff */
[C---:B------:R-:W-:Y:S01]  /*9840*/  FFMA R17, R27.reuse, R34, R17 ;  /* 0x000000221b117223 */ /* 0x040fe20000000011 */
[----:B------:R-:W-:Y:S01]  /*9850*/  F2FP.TF32.F32.PACK_B R15, R15 ;  /* 0x0000000fff0f723e */ /* 0x000fe200024050ff */
[C---:B------:R-:W-:Y:S01]  /*9860*/  FFMA R18, R27.reuse, R35, R18 ;  /* 0x000000231b127223 */ /* 0x040fe20000000012 */
[----:B------:R-:W-:Y:S01]  /*9870*/  FFMA R19, R27, R36, R19 ;  /* 0x000000241b137223 */ /* 0x000fe20000000013 */
[----:B------:R-:W-:Y:S02]  /*9880*/  F2FP.TF32.F32.PACK_B R16, R16 ;  /* 0x00000010ff10723e */ /* 0x000fe400024050ff */
[----:B------:R1:W-:Y:S01]  /*9890*/  STS.128 [R66+0x6020], R12 ;  /* 0x0060200c42007388 */ /* 0x0003e20000000c00 */
[----:B------:R-:W-:Y:S02]  /*98a0*/  F2FP.TF32.F32.PACK_B R17, R17 ;  /* 0x00000011ff11723e */ /* 0x000fe400024050ff */
        /* <DEDUP_REMOVED lines=19> */
.L_x_116:
[----:B------:R-:W-:Y:S05]  /*99e0*/  BSYNC.RECONVERGENT B0 ;  /* 0x0000000000007941 */ /* 0x000fea0003800200 */
.L_x_115:
[----:B------:R-:W-:Y:S01]  /*99f0*/  BAR.SYNC.DEFER_BLOCKING 0x1, 0x80 ;  /* 0x0042000000007b1d */ /* 0x000fe20000010000 */
[----:B------:R-:W-:Y:S01]  /*9a00*/  UISETP.NE.AND UP0, UPT, UR54, -0x4, UPT ;  /* 0xfffffffc3600788c */ /* 0x000fe2000bf05270 */
[----:B------:R-:W-:Y:S08]  /*9a10*/  IADD3 R22, PT, PT, R22, 0x1, RZ ;  /* 0x0000000116167810 */ /* 0x000ff00007ffe0ff */
[----:B------:R-:W-:Y:S05]  /*9a20*/  BRA.U !UP0, `(.L_x_117) ;  /* 0x0000000108247547 */ /* 0x000fea000b800000 */
[----:B------:R-:W-:Y:S01]  /*9a30*/  ISETP.NE.AND P0, PT, R70, RZ, PT ;  /* 0x000000ff4600720c */ /* 0x000fe20003f05270 */
[----:B------:R-:W-:Y:S01]  /*9a40*/  IMAD.U32 R0, RZ, RZ, UR51 ;  /* 0x00000033ff007e24 */ /* 0x000fe2000f8e00ff */
[----:B------:R-:W-:Y:S04]  /*9a50*/  UIADD3 UR4, UPT, UPT, UR51, 0x1, URZ ;  /* 0x0000000133047890 */ /* 0x000fe8000fffe0ff */
[----:B------:R-:W-:Y:S04]  /*9a60*/  UISETP.NE.AND UP0, UPT, UR4, 0x4, UPT ;  /* 0x000000040400788c */ /* 0x000fe8000bf05270 */
[----:B------:R-:W-:Y:S03]  /*9a70*/  USEL UR51, UR4, URZ, UP0 ;  /* 0x000000ff04337287 */ /* 0x000fe60008000000 */
[----:B------:R-:W-:Y:S05]  /*9a80*/  @P0 LEA R0, R0, UR50, 0x3 ;  /* 0x0000003200000c11 */ /* 0x000fea000f8e18ff */
[----:B------:R-:W-:Y:S05]  /*9a90*/  @P0 VIADD R0, R0, 0x60 ;  /* 0x0000006000000836 */ /* 0x000fea0000000000 */
[----:B------:R-:W-:Y:S04]  /*9aa0*/  @P0 PRMT R0, R76, 0x654, R0 ;  /* 0x000006544c000816 */ /* 0x000fe80000000000 */
[----:B------:R2:W-:Y:S03]  /*9ab0*/  @P0 SYNCS.ARRIVE.TRANS64.RED.A1T0 RZ, [R0+URZ], RZ ;  /* 0x000000ff00ff09a7 */ /* 0x0005e600081004ff */
.L_x_117:
[----:B------:R-:W-:Y:S01]  /*9ac0*/  R2UR UR5, R53 ;  /* 0x00000000350572ca */ /* 0x000fe200000e0000 */
[----:B------:R-:W-:Y:S01]  /*9ad0*/  UISETP.NE.AND UP0, UPT, UR63, URZ, UPT ;  /* 0x000000ff3f00728c */ /* 0x000fe2000bf05270 */
[----:B------:R-:W-:Y:S01]  /*9ae0*/  R2UR UR4, R54 ;  /* 0x00000000360472ca */ /* 0x000fe200000e0000 */
[----:B------:R-:W-:Y:S01]  /*9af0*/  UIADD3 UR54, UPT, UPT, UR54, 0x4, URZ ;  /* 0x0000000436367890 */ /* 0x000fe2000fffe0ff */
[----:B------:R-:W-:Y:S02]  /*9b00*/  R2UR UR49, R69 ;  /* 0x00000000453172ca */ /* 0x000fe400000e0000 */
[C---:B------:R-:W-:Y:S02]  /*9b10*/  ISETP.NE.AND P0, PT, R22.reuse, 0x2, PT ;  /* 0x000000021600780c */ /* 0x040fe40003f05270 */
[----:B------:R-:W-:Y:S02]  /*9b20*/  LOP3.LUT R55, R55, 0x1, RZ, 0x3c, !PT ;  /* 0x0000000137377812 */ /* 0x000fe400078e3cff */
[----:B--2---:R-:W-:Y:S02]  /*9b30*/  SEL R0, RZ, 0x1, P0 ;  /* 0x00000001ff007807 */ /* 0x004fe40000000000 */
[----:B------:R-:W-:Y:S01]  /*9b40*/  SEL R22, R22, RZ, P0 ;  /* 0x000000ff16167207 */ /* 0x000fe20000000000 */
[----:B------:R-:W-:Y:S01]  /*9b50*/  UIADD3 UR21, UPT, UPT, UR36, UR5, URZ ;  /* 0x0000000524157290 */ /* 0x000fe2000fffe0ff */
[----:B------:R-:W-:Y:S01]  /*9b60*/  LOP3.LUT R56, R56, R0, RZ, 0x3c, !PT ;  /* 0x0000000038387212 */ /* 0x000fe200078e3cff */
[----:B------:R-:W-:Y:S01]  /*9b70*/  UIADD3 UR28, UPT, UPT, UR37, UR4, URZ ;  /* 0x00000004251c7290 */ /* 0x000fe2000fffe0ff */
[----:B------:R-:W-:Y:S11]  /*9b80*/  BRA.U UP0, `(.L_x_118) ;  /* 0xffffffc500807547 */ /* 0x000ff6000b83ffff */
[----:B------:R-:W-:-:S13]  /*9b90*/  R2UR UR4, R65 ;  /* 0x00000000410472ca */ /* 0x000fda00000e0000 */
[----:B------:R-:W-:-:S09]  /*9ba0*/  UISETP.NE.AND UP0, UPT, UR4, URZ, UPT ;  /* 0x000000ff0400728c */ /* 0x000fd2000bf05270 */
[----:B------:R-:W-:Y:S05]  /*9bb0*/  BRA.U !UP0, `(.L_x_119) ;  /* 0x0000000108487547 */ /* 0x000fea000b800000 */
[----:B------:R-:W2:Y:S02]  /*9bc0*/  LDCU.64 UR4, c[0x0][0x990] ;  /* 0x00013200ff0477ac */ /* 0x000ea40008000a00 */
[----:B--2---:R-:W-:-:S04]  /*9bd0*/  UISETP.NE.U32.AND UP0, UPT, UR4, URZ, UPT ;  /* 0x000000ff0400728c */ /* 0x004fc8000bf05070 */
[----:B------:R-:W-:-:S09]  /*9be0*/  UISETP.NE.AND.EX UP0, UPT, UR5, URZ, UPT, UP0 ;  /* 0x000000ff0500728c */ /* 0x000fd2000bf05300 */
[----:B------:R-:W-:Y:S05]  /*9bf0*/  BRA.U UP0, `(.L_x_120) ;  /* 0x00000001000c7547 */ /* 0x000fea000b800000 */
[----:B------:R-:W-:-:S13]  /*9c00*/  FSETP.NEU.AND P0, PT, R27, RZ, PT ;  /* 0x000000ff1b00720b */ /* 0x000fda0003f0d000 */
[----:B------:R-:W-:Y:S05]  /*9c10*/  @!P0 EXIT ;  /* 0x000000000000894d */ /* 0x000fea0003800000 */
[----:B------:R-:W-:Y:S05]  /*9c20*/  BRA `(.L_x_119) ;  /* 0x00000000002c7947 */ /* 0x000fea0003800000 */
.L_x_120:
[----:B------:R-:W-:Y:S01]  /*9c30*/  ISETP.NE.AND P0, PT, R68, RZ, PT ;  /* 0x000000ff4400720c */ /* 0x000fe20003f05270 */
[----:B------:R-:W-:-:S12]  /*9c40*/  BSSY.RECONVERGENT B0, `(.L_x_119) ;  /* 0x0000009000007945 */ /* 0x000fd80003800200 */
[----:B------:R-:W-:Y:S05]  /*9c50*/  @P0 BRA `(.L_x_121) ;  /* 0x0000000000140947 */ /* 0x000fea0003800000 */
[----:B------:R-:W2:Y:S02]  /*9c60*/  LDCU.64 UR4, c[0x0][0x988] ;  /* 0x00013100ff0477ac */ /* 0x000ea40008000a00 */
[----:B--2---:R-:W-:-:S04]  /*9c70*/  ISETP.NE.U32.AND P0, PT, RZ, UR4, PT ;  /* 0x00000004ff007c0c */ /* 0x004fc8000bf05070 */
[----:B------:R-:W-:-:S13]  /*9c80*/  ISETP.NE.AND.EX P0, PT, RZ, UR5, PT, P0 ;  /* 0x00000005ff007c0c */ /* 0x000fda000bf05300 */
[----:B------:R-:W-:Y:S05]  /*9c90*/  @!P0 EXIT ;  /* 0x000000000000894d */ /* 0x000fea0003800000 */
[----:B------:R-:W-:Y:S05]  /*9ca0*/  BRA `(.L_x_122) ;  /* 0x0000000000087947 */ /* 0x000fea0003800000 */
.L_x_121:
[----:B------:R-:W-:-:S13]  /*9cb0*/  FSETP.NEU.AND P0, PT, R27, RZ, PT ;  /* 0x000000ff1b00720b */ /* 0x000fda0003f0d000 */
[----:B------:R-:W-:Y:S05]  /*9cc0*/  @!P0 EXIT ;  /* 0x000000000000894d */ /* 0x000fea0003800000 */
.L_x_122:
[----:B------:R-:W-:Y:S05]  /*9cd0*/  BSYNC.RECONVERGENT B0 ;  /* 0x0000000000007941 */ /* 0x000fea0003800200 */
.L_x_119:
[----:B------:R-:W2:Y:S01]  /*9ce0*/  S2UR UR5, SR_CgaCtaId ;  /* 0x00000000000579c3 */ /* 0x000ea20000008800 */
[----:B------:R-:W-:Y:S01]  /*9cf0*/  ULEA UR4, UR51, UR50, 0x3 ;  /* 0x0000003233047291 */ /* 0x000fe2000f8e18ff */
[----:B------:R-:W-:-:S04]  /*9d00*/  DEPBAR.LE SB0, 0x0 ;  /* 0x000080000000791a */ /* 0x000fc80000000000 */
[----:B------:R-:W-:-:S04]  /*9d10*/  UIADD3 UR4, UPT, UPT, UR4, 0x60, URZ ;  /* 0x0000006004047890 */ /* 0x000fc8000fffe0ff */
[----:B--2---:R-:W-:-:S09]  /*9d20*/  UPRMT UR4, UR5, 0x654, UR4 ;  /* 0x0000065405047896 */ /* 0x004fd20008000004 */
[----:B------:R-:W-:Y:S01]  /*9d30*/  SYNCS.ARRIVE.TRANS64.RED.A1T0 RZ, [UR4], RZ ;  /* 0x000000ffffff79a7 */ /* 0x000fe20008100404 */
[----:B------:R-:W-:Y:S05]  /*9d40*/  EXIT ;  /* 0x000000000000794d */ /* 0x000fea0003800000 */
.L_x_19:
[----:B------:R-:W-:Y:S07]  /*9d50*/  MOV R0, UR41 ;  /* 0x0000002900007c02 */ /* 0x000fee0008000f00 */
.L_x_123:
[----:B--2---:R2:W3:Y:S02]  /*9d60*/  SYNCS.PHASECHK.TRANS64.TRYWAIT P0, [R0+URZ+0x20], R5 ;  /* 0x00002005000075a7 */ /* 0x0044e400080011ff */
[----:B---3--:R-:W-:Y:S05]  /*9d70*/  @!P0 NANOSLEEP.SYNCS 0x989680 ;  /* 0x009896800000895d */ /* 0x008fea0003900000 */
[----:B------:R-:W3:Y:S02]  /*9d80*/  @!P0 SYNCS.PHASECHK.TRANS64 P0, [R0+URZ+0x20], R5 ;  /* 0x00002005000085a7 */ /* 0x000ee400080010ff */
[----:B---3--:R-:W-:Y:S05]  /*9d90*/  @!P0 BRA `(.L_x_123) ;  /* 0xfffffffc00f08947 */ /* 0x008fea000383ffff */
[----:B------:R-:W-:Y:S05]  /*9da0*/  BRA `(.L_x_18) ;  /* 0xffffff8000087947 */ /* 0x000fea000383ffff */
.L_x_25:
[----:B-1----:R-:W-:Y:S07]  /*9db0*/  MOV R0, UR41 ;  /* 0x0000002900007c02 */ /* 0x002fee0008000f00 */
.L_x_124:
[----:B-1----:R1:W2:Y:S02]  /*9dc0*/  SYNCS.PHASECHK.TRANS64.TRYWAIT P0, [R0+URZ+0x20], R5 ;  /* 0x00002005000075a7 */ /* 0x0022a400080011ff */
[----:B--2---:R-:W-:Y:S05]  /*9dd0*/  @!P0 NANOSLEEP.SYNCS 0x989680 ;  /* 0x009896800000895d */ /* 0x004fea0003900000 */
[----:B------:R-:W2:Y:S02]  /*9de0*/  @!P0 SYNCS.PHASECHK.TRANS64 P0, [R0+URZ+0x20], R5 ;  /* 0x00002005000085a7 */ /* 0x000ea400080010ff */
[----:B--2---:R-:W-:Y:S05]  /*9df0*/  @!P0 BRA `(.L_x_124) ;  /* 0xfffffffc00f08947 */ /* 0x004fea000383ffff */
[----:B------:R-:W-:Y:S05]  /*9e00*/  BRA `(.L_x_24) ;  /* 0xffffff8400cc7947 */ /* 0x000fea000383ffff */
.L_x_29:
[----:B-1----:R-:W-:-:S07]  /*9e10*/  MOV R0, UR46 ;  /* 0x0000002e00007c02 */ /* 0x002fce0008000f00 */
.L_x_125:
[----:B-1----:R1:W2:Y:S02]  /*9e20*/  SYNCS.PHASECHK.TRANS64.TRYWAIT P0, [R0+URZ+0x90], R4 ;  /* 0x00009004000075a7 */ /* 0x0022a400080011ff */
[----:B--2---:R-:W-:Y:S05]  /*9e30*/  @!P0 NANOSLEEP.SYNCS 0x989680 ;  /* 0x009896800000895d */ /* 0x004fea0003900000 */
[----:B------:R-:W2:Y:S02]  /*9e40*/  @!P0 SYNCS.PHASECHK.TRANS64 P0, [R0+URZ+0x90], R4 ;  /* 0x00009004000085a7 */ /* 0x000ea400080010ff */
[----:B--2---:R-:W-:Y:S05]  /*9e50*/  @!P0 BRA `(.L_x_125) ;  /* 0xfffffffc00f08947 */ /* 0x004fea000383ffff */
[----:B------:R-:W-:Y:S05]  /*9e60*/  BRA `(.L_x_126) ;  /* 0xffffff8800fc7947 */ /* 0x000fea000383ffff */
.L_x_33:
[----:B------:R-:W-:-:S07]  /*9e70*/  MOV R0, UR4 ;  /* 0x0000000400007c02 */ /* 0x000fce0008000f00 */
.L_x_127:
[----:B-1----:R1:W2:Y:S02]  /*9e80*/  SYNCS.PHASECHK.TRANS64.TRYWAIT P0, [R0+URZ], R2 ;  /* 0x00000002000075a7 */ /* 0x0022a400080011ff */
[----:B--2---:R-:W-:Y:S05]  /*9e90*/  @!P0 NANOSLEEP.SYNCS 0x989680 ;  /* 0x009896800000895d */ /* 0x004fea0003900000 */
[----:B------:R-:W2:Y:S02]  /*9ea0*/  @!P0 SYNCS.PHASECHK.TRANS64 P0, [R0+URZ], R2 ;  /* 0x00000002000085a7 */ /* 0x000ea400080010ff */
[----:B--2---:R-:W-:Y:S05]  /*9eb0*/  @!P0 BRA `(.L_x_127) ;  /* 0xfffffffc00f08947 */ /* 0x004fea000383ffff */
[----:B------:R-:W-:Y:S05]  /*9ec0*/  BRA `(.L_x_128) ;  /* 0xffffff9000907947 */ /* 0x000fea000383ffff */
.L_x_34:
[----:B------:R-:W-:-:S07]  /*9ed0*/  MOV R0, UR5 ;  /* 0x0000000500007c02 */ /* 0x000fce0008000f00 */
.L_x_129:
[----:B-1----:R1:W2:Y:S02]  /*9ee0*/  SYNCS.PHASECHK.TRANS64.TRYWAIT P0, [R0+URZ], R2 ;  /* 0x00000002000075a7 */ /* 0x0022a400080011ff */
[----:B--2---:R-:W-:Y:S05]  /*9ef0*/  @!P0 NANOSLEEP.SYNCS 0x989680 ;  /* 0x009896800000895d */ /* 0x004fea0003900000 */
[----:B------:R-:W2:Y:S02]  /*9f00*/  @!P0 SYNCS.PHASECHK.TRANS64 P0, [R0+URZ], R2 ;  /* 0x00000002000085a7 */ /* 0x000ea400080010ff */
[----:B--2---:R-:W-:Y:S05]  /*9f10*/  @!P0 BRA `(.L_x_129) ;  /* 0xfffffffc00f08947 */ /* 0x004fea000383ffff */
[----:B------:R-:W-:Y:S05]  /*9f20*/  BRA `(.L_x_130) ;  /* 0xffffff9000a07947 */ /* 0x000fea000383ffff */
.L_x_35:
[----:B------:R-:W-:-:S07]  /*9f30*/  MOV R0, UR5 ;  /* 0x0000000500007c02 */ /* 0x000fce0008000f00 */
.L_x_131:
[----:B-1----:R1:W2:Y:S02]  /*9f40*/  SYNCS.PHASECHK.TRANS64.TRYWAIT P0, [R0+URZ], R2 ;  /* 0x00000002000075a7 */ /* 0x0022a400080011ff */
[----:B--2---:R-:W-:Y:S05]  /*9f50*/  @!P0 NANOSLEEP.SYNCS 0x989680 ;  /* 0x009896800000895d */ /* 0x004fea0003900000 */
[----:B------:R-:W2:Y:S02]  /*9f60*/  @!P0 SYNCS.PHASECHK.TRANS64 P0, [R0+URZ], R2 ;  /* 0x00000002000085a7 */ /* 0x000ea400080010ff */
[----:B--2---:R-:W-:Y:S05]  /*9f70*/  @!P0 BRA `(.L_x_131) ;  /* 0xfffffffc00f08947 */ /* 0x004fea000383ffff */
[----:B------:R-:W-:Y:S05]  /*9f80*/  BRA `(.L_x_132) ;  /* 0xffffff9000b07947 */ /* 0x000fea000383ffff */
.L_x_38:
[----:B------:R-:W-:-:S07]  /*9f90*/  MOV R4, UR4 ;  /* 0x0000000400047c02 */ /* 0x000fce0008000f00 */
.L_x_133:
[----:B--2---:R2:W3:Y:S02]  /*9fa0*/  SYNCS.PHASECHK.TRANS64.TRYWAIT P1, [R4+URZ+0x98], R6 ;  /* 0x00009806040075a7 */ /* 0x0044e400080211ff */
[----:B---3--:R-:W-:Y:S05]  /*9fb0*/  @!P1 NANOSLEEP.SYNCS 0x989680 ;  /* 0x009896800000995d */ /* 0x008fea0003900000 */
[----:B------:R-:W3:Y:S02]  /*9fc0*/  @!P1 SYNCS.PHASECHK.TRANS64 P1, [R4+URZ+0x98], R6 ;  /* 0x00009806040095a7 */ /* 0x000ee400080210ff */
[----:B---3--:R-:W-:Y:S05]  /*9fd0*/  @!P1 BRA `(.L_x_133) ;  /* 0xfffffffc00f09947 */ /* 0x008fea000383ffff */
[----:B------:R-:W-:Y:S05]  /*9fe0*/  BRA `(.L_x_134) ;  /* 0xffffff9400207947 */ /* 0x000fea000383ffff */
.L_x_39:
[----:B--2---:R-:W-:-:S07]  /*9ff0*/  MOV R4, UR4 ;  /* 0x0000000400047c02 */ /* 0x004fce0008000f00 */
.L_x_135:
[----:B--2---:R2:W3:Y:S02]  /*a000*/  SYNCS.PHASECHK.TRANS64.TRYWAIT P1, [R4+URZ+0x90], R5 ;  /* 0x00009005040075a7 */ /* 0x0044e400080211ff */
[----:B---3--:R-:W-:Y:S05]  /*a010*/  @!P1 NANOSLEEP.SYNCS 0x989680 ;  /* 0x009896800000995d */ /* 0x008fea0003900000 */
[----:B------:R-:W3:Y:S02]  /*a020*/  @!P1 SYNCS.PHASECHK.TRANS64 P1, [R4+URZ+0x90], R5 ;  /* 0x00009005040095a7 */ /* 0x000ee400080210ff */
[----:B---3--:R-:W-:Y:S05]  /*a030*/  @!P1 BRA `(.L_x_135) ;  /* 0xfffffffc00f09947 */ /* 0x008fea000383ffff */
[----:B------:R-:W-:Y:S05]  /*a040*/  BRA `(.L_x_136) ;  /* 0xffffff9400287947 */ /* 0x000fea000383ffff */
.L_x_47:
[----:B------:R-:W-:-:S07]  /*a050*/  MOV R0, UR24 ;  /* 0x0000001800007c02 */ /* 0x000fce0008000f00 */
.L_x_137:
[----:B-1----:R1:W2:Y:S02]  /*a060*/  SYNCS.PHASECHK.TRANS64.TRYWAIT P0, [R0+URZ+0x90], R4 ;  /* 0x00009004000075a7 */ /* 0x0022a400080011ff */
[----:B--2---:R-:W-:Y:S05]  /*a070*/  @!P0 NANOSLEEP.SYNCS 0x989680 ;  /* 0x009896800000895d */ /* 0x004fea0003900000 */
[----:B------:R-:W2:Y:S02]  /*a080*/  @!P0 SYNCS.PHASECHK.TRANS64 P0, [R0+URZ+0x90], R4 ;  /* 0x00009004000085a7 */ /* 0x000ea400080010ff */
[----:B--2---:R-:W-:Y:S05]  /*a090*/  @!P0 BRA `(.L_x_137) ;  /* 0xfffffffc00f08947 */ /* 0x004fea000383ffff */
[----:B------:R-:W-:Y:S05]  /*a0a0*/  BRA `(.L_x_138) ;  /* 0xffffff9800d07947 */ /* 0x000fea000383ffff */
.L_x_48:
[----:B------:R-:W-:-:S07]  /*a0b0*/  MOV R4, UR28 ;  /* 0x0000001c00047c02 */ /* 0x000fce0008000f00 */
.L_x_139:
[----:B-1----:R1:W2:Y:S02]  /*a0c0*/  SYNCS.PHASECHK.TRANS64.TRYWAIT P0, [R4+URZ+0xb0], R0 ;  /* 0x0000b000040075a7 */ /* 0x0022a400080011ff */
[----:B--2---:R-:W-:Y:S05]  /*a0d0*/  @!P0 NANOSLEEP.SYNCS 0x989680 ;  /* 0x009896800000895d */ /* 0x004fea0003900000 */
[----:B------:R-:W2:Y:S02]  /*a0e0*/  @!P0 SYNCS.PHASECHK.TRANS64 P0, [R4+URZ+0xb0], R0 ;  /* 0x0000b000040085a7 */ /* 0x000ea400080010ff */
[----:B--2---:R-:W-:Y:S05]  /*a0f0*/  @!P0 BRA `(.L_x_139) ;  /* 0xfffffffc00f08947 */ /* 0x004fea000383ffff */
[----:B------:R-:W-:Y:S05]  /*a100*/  BRA `(.L_x_140) ;  /* 0xffffff9800ec7947 */ /* 0x000fea000383ffff */
.L_x_51:
[----:B-1----:R-:W-:Y:S07]  /*a110*/  MOV R0, UR20 ;  /* 0x0000001400007c02 */ /* 0x002fee0008000f00 */
.L_x_141:
[----:B-1----:R1:W2:Y:S02]  /*a120*/  SYNCS.PHASECHK.TRANS64.TRYWAIT P0, [R0+URZ], R5 ;  /* 0x00000005000075a7 */ /* 0x0022a400080011ff */
[----:B--2---:R-:W-:Y:S05]  /*a130*/  @!P0 NANOSLEEP.SYNCS 0x989680 ;  /* 0x009896800000895d */ /* 0x004fea0003900000 */
[----:B------:R-:W2:Y:S02]  /*a140*/  @!P0 SYNCS.PHASECHK.TRANS64 P0, [R0+URZ], R5 ;  /* 0x00000005000085a7 */ /* 0x000ea400080010ff */
[----:B--2---:R-:W-:Y:S05]  /*a150*/  @!P0 BRA `(.L_x_141) ;  /* 0xfffffffc00f08947 */ /* 0x004fea000383ffff */
[----:B------:R-:W-:Y:S05]  /*a160*/  BRA `(.L_x_50) ;  /* 0xffffff9c001c7947 */ /* 0x000fea000383ffff */
.L_x_54:
[----:B------:R-:W-:-:S07]  /*a170*/  MOV R0, UR4 ;  /* 0x0000000400007c02 */ /* 0x000fce0008000f00 */
.L_x_142:
[----:B-1----:R1:W3:Y:S02]  /*a180*/  SYNCS.PHASECHK.TRANS64.TRYWAIT P0, [R0+URZ], R2 ;  /* 0x00000002000075a7 */ /* 0x0022e400080011ff */
[----:B---3--:R-:W-:Y:S05]  /*a190*/  @!P0 NANOSLEEP.SYNCS 0x989680 ;  /* 0x009896800000895d */ /* 0x008fea0003900000 */
[----:B------:R-:W3:Y:S02]  /*a1a0*/  @!P0 SYNCS.PHASECHK.TRANS64 P0, [R0+URZ], R2 ;  /* 0x00000002000085a7 */ /* 0x000ee400080010ff */
[----:B---3--:R-:W-:Y:S05]  /*a1b0*/  @!P0 BRA `(.L_x_142) ;  /* 0xfffffffc00f08947 */ /* 0x008fea000383ffff */
[----:B------:R-:W-:Y:S05]  /*a1c0*/  BRA `(.L_x_143) ;  /* 0xffffffa000687947 */ /* 0x000fea000383ffff */
.L_x_55:
[----:B------:R-:W-:-:S07]  /*a1d0*/  MOV R0, UR4 ;  /* 0x0000000400007c02 */ /* 0x000fce0008000f00 */
.L_x_144:
[----:B-1----:R1:W2:Y:S02]  /*a1e0*/  SYNCS.PHASECHK.TRANS64.TRYWAIT P0, [R0+URZ], R2 ;  /* 0x00000002000075a7 */ /* 0x0022a400080011ff */
[----:B--2---:R-:W-:Y:S05]  /*a1f0*/  @!P0 NANOSLEEP.SYNCS 0x989680 ;  /* 0x009896800000895d */ /* 0x004fea0003900000 */
[----:B------:R-:W2:Y:S02]  /*a200*/  @!P0 SYNCS.PHASECHK.TRANS64 P0, [R0+URZ], R2 ;  /* 0x00000002000085a7 */ /* 0x000ea400080010ff */
[----:B--2---:R-:W-:Y:S05]  /*a210*/  @!P0 BRA `(.L_x_144) ;  /* 0xfffffffc00f08947 */ /* 0x004fea000383ffff */
[----:B------:R-:W-:Y:S05]  /*a220*/  BRA `(.L_x_145) ;  /* 0xffffffa000747947 */ /* 0x000fea000383ffff */
.L_x_60:
[----:B------:R-:W-:Y:S07]  /*a230*/  MOV R0, UR20 ;  /* 0x0000001400007c02 */ /* 0x000fee0008000f00 */
.L_x_146:
[----:B-1----:R1:W2:Y:S02]  /*a240*/  SYNCS.PHASECHK.TRANS64.TRYWAIT P0, [R0+URZ+0x90], R3 ;  /* 0x00009003000075a7 */ /* 0x0022a400080011ff */
[----:B--2---:R-:W-:Y:S05]  /*a250*/  @!P0 NANOSLEEP.SYNCS 0x989680 ;  /* 0x009896800000895d */ /* 0x004fea0003900000 */
[----:B------:R-:W2:Y:S02]  /*a260*/  @!P0 SYNCS.PHASECHK.TRANS64 P0, [R0+URZ+0x90], R3 ;  /* 0x00009003000085a7 */ /* 0x000ea400080010ff */
[----:B--2---:R-:W-:Y:S05]  /*a270*/  @!P0 BRA `(.L_x_146) ;  /* 0xfffffffc00f08947 */ /* 0x004fea000383ffff */
[----:B------:R-:W-:Y:S05]  /*a280*/  BRA `(.L_x_147) ;  /* 0xffffffa800587947 */ /* 0x000fea000383ffff */
.L_x_63:
[----:B------:R-:W-:Y:S07]  /*a290*/  MOV R3, UR20 ;  /* 0x0000001400037c02 */ /* 0x000fee0008000f00 */
.L_x_148:
[----:B-1----:R1:W2:Y:S02]  /*a2a0*/  SYNCS.PHASECHK.TRANS64.TRYWAIT P1, [R3+URZ+0x88], R8 ;  /* 0x00008808030075a7 */ /* 0x0022a400080211ff */
[----:B--2---:R-:W-:Y:S05]  /*a2b0*/  @!P1 NANOSLEEP.SYNCS 0x989680 ;  /* 0x009896800000995d */ /* 0x004fea0003900000 */
[----:B------:R-:W2:Y:S02]  /*a2c0*/  @!P1 SYNCS.PHASECHK.TRANS64 P1, [R3+URZ+0x88], R8 ;  /* 0x00008808030095a7 */ /* 0x000ea400080210ff */
[----:B--2---:R-:W-:Y:S05]  /*a2d0*/  @!P1 BRA `(.L_x_148) ;  /* 0xfffffffc00f09947 */ /* 0x004fea000383ffff */
[----:B------:R-:W-:Y:S05]  /*a2e0*/  BRA `(.L_x_62) ;  /* 0xffffffac00b47947 */ /* 0x000fea000383ffff */
.L_x_66:
[----:B------:R-:W-:Y:S07]  /*a2f0*/  MOV R0, UR20 ;  /* 0x0000001400007c02 */ /* 0x000fee0008000f00 */
.L_x_149:
[----:B-1----:R1:W2:Y:S02]  /*a300*/  SYNCS.PHASECHK.TRANS64.TRYWAIT P1, [R0+URZ+0x60], R8 ;  /* 0x00006008000075a7 */ /* 0x0022a400080211ff */
[----:B--2---:R-:W-:Y:S05]  /*a310*/  @!P1 NANOSLEEP.SYNCS 0x989680 ;  /* 0x009896800000995d */ /* 0x004fea0003900000 */
[----:B------:R-:W2:Y:S02]  /*a320*/  @!P1 SYNCS.PHASECHK.TRANS64 P1, [R0+URZ+0x60], R8 ;  /* 0x00006008000095a7 */ /* 0x000ea400080210ff */
[----:B--2---:R-:W-:Y:S05]  /*a330*/  @!P1 BRA `(.L_x_149) ;  /* 0xfffffffc00f09947 */ /* 0x004fea000383ffff */
[----:B------:R-:W-:Y:S05]  /*a340*/  BRA `(.L_x_150) ;  /* 0xffffffb400247947 */ /* 0x000fea000383ffff */
.L_x_67:
[----:B------:R-:W-:Y:S07]  /*a350*/  MOV R0, UR20 ;  /* 0x0000001400007c02 */ /* 0x000fee0008000f00 */
.L_x_151:
[----:B-1----:R1:W2:Y:S02]  /*a360*/  SYNCS.PHASECHK.TRANS64.TRYWAIT P1, [R0+URZ+0x68], R8 ;  /* 0x00006808000075a7 */ /* 0x0022a400080211ff */
[----:B--2---:R-:W-:Y:S05]  /*a370*/  @!P1 NANOSLEEP.SYNCS 0x989680 ;  /* 0x009896800000995d */ /* 0x004fea0003900000 */
[----:B------:R-:W2:Y:S02]  /*a380*/  @!P1 SYNCS.PHASECHK.TRANS64 P1, [R0+URZ+0x68], R8 ;  /* 0x00006808000095a7 */ /* 0x000ea400080210ff */
[----:B--2---:R-:W-:Y:S05]  /*a390*/  @!P1 BRA `(.L_x_151) ;  /* 0xfffffffc00f09947 */ /* 0x004fea000383ffff */
[----:B------:R-:W-:Y:S05]  /*a3a0*/  BRA `(.L_x_152) ;  /* 0xffffffb400647947 */ /* 0x000fea000383ffff */
.L_x_68:
[----:B------:R-:W-:Y:S07]  /*a3b0*/  MOV R0, UR20 ;  /* 0x0000001400007c02 */ /* 0x000fee0008000f00 */
.L_x_153:
[----:B-1----:R1:W2:Y:S02]  /*a3c0*/  SYNCS.PHASECHK.TRANS64.TRYWAIT P1, [R0+URZ+0x70], R8 ;  /* 0x00007008000075a7 */ /* 0x0022a400080211ff */
[----:B--2---:R-:W-:Y:S05]  /*a3d0*/  @!P1 NANOSLEEP.SYNCS 0x989680 ;  /* 0x009896800000995d */ /* 0x004fea0003900000 */
[----:B------:R-:W2:Y:S02]  /*a3e0*/  @!P1 SYNCS.PHASECHK.TRANS64 P1, [R0+URZ+0x70], R8 ;  /* 0x00007008000095a7 */ /* 0x000ea400080210ff */
[----:B--2---:R-:W-:Y:S05]  /*a3f0*/  @!P1 BRA `(.L_x_153) ;  /* 0xfffffffc00f09947 */ /* 0x004fea000383ffff */
[----:B------:R-:W-:Y:S05]  /*a400*/  BRA `(.L_x_154) ;  /* 0xffffffb400a47947 */ /* 0x000fea000383ffff */
.L_x_69:
[----:B------:R-:W-:Y:S07]  /*a410*/  MOV R0, UR20 ;  /* 0x0000001400007c02 */ /* 0x000fee0008000f00 */
.L_x_155:
[----:B-1----:R1:W2:Y:S02]  /*a420*/  SYNCS.PHASECHK.TRANS64.TRYWAIT P0, [R0+URZ+0x78], R8 ;  /* 0x00007808000075a7 */ /* 0x0022a400080011ff */
[----:B--2---:R-:W-:Y:S05]  /*a430*/  @!P0 NANOSLEEP.SYNCS 0x989680 ;  /* 0x009896800000895d */ /* 0x004fea0003900000 */
[----:B------:R-:W2:Y:S02]  /*a440*/  @!P0 SYNCS.PHASECHK.TRANS64 P0, [R0+URZ+0x78], R8 ;  /* 0x00007808000085a7 */ /* 0x000ea400080010ff */
[----:B--2---:R-:W-:Y:S05]  /*a450*/  @!P0 BRA `(.L_x_155) ;  /* 0xfffffffc00f08947 */ /* 0x004fea000383ffff */
[----:B------:R-:W-:Y:S05]  /*a460*/  BRA `(.L_x_156) ;  /* 0xffffffb400ec7947 */ /* 0x000fea000383ffff */
.L_x_71:
[----:B------:R-:W-:-:S07]  /*a470*/  MOV R0, UR20 ;  /* 0x0000001400007c02 */ /* 0x000fce0008000f00 */
.L_x_157:
[----:B-1----:R1:W2:Y:S02]  /*a480*/  SYNCS.PHASECHK.TRANS64.TRYWAIT P0, [R0+URZ+0x60], R2 ;  /* 0x00006002000075a7 */ /* 0x0022a400080011ff */
[----:B--2---:R-:W-:Y:S05]  /*a490*/  @!P0 NANOSLEEP.SYNCS 0x989680 ;  /* 0x009896800000895d */ /* 0x004fea0003900000 */
[----:B------:R-:W2:Y:S02]  /*a4a0*/  @!P0 SYNCS.PHASECHK.TRANS64 P0, [R0+URZ+0x60], R2 ;  /* 0x00006002000085a7 */ /* 0x000ea400080010ff */
[----:B--2---:R-:W-:Y:S05]  /*a4b0*/  @!P0 BRA `(.L_x_157) ;  /* 0xfffffffc00f08947 */ /* 0x004fea000383ffff */
[----:B------:R-:W-:Y:S05]  /*a4c0*/  BRA `(.L_x_158) ;  /* 0xffffffb800447947 */ /* 0x000fea000383ffff */
.L_x_72:
[----:B-1----:R-:W-:-:S07]  /*a4d0*/  MOV R0, UR20 ;  /* 0x0000001400007c02 */ /* 0x002fce0008000f00 */
.L_x_159:
[----:B-1----:R1:W2:Y:S02]  /*a4e0*/  SYNCS.PHASECHK.TRANS64.TRYWAIT P0, [R0+URZ+0x68], R2 ;  /* 0x00006802000075a7 */ /* 0x0022a400080011ff */
[----:B--2---:R-:W-:Y:S05]  /*a4f0*/  @!P0 NANOSLEEP.SYNCS 0x989680 ;  /* 0x009896800000895d */ /* 0x004fea0003900000 */
[----:B------:R-:W2:Y:S02]  /*a500*/  @!P0 SYNCS.PHASECHK.TRANS64 P0, [R0+URZ+0x68], R2 ;  /* 0x00006802000085a7 */ /* 0x000ea400080010ff */
[----:B--2---:R-:W-:Y:S05]  /*a510*/  @!P0 BRA `(.L_x_159) ;  /* 0xfffffffc00f08947 */ /* 0x004fea000383ffff */
[----:B------:R-:W-:Y:S05]  /*a520*/  BRA `(.L_x_160) ;  /* 0xffffffb800347947 */ /* 0x000fea000383ffff */
.L_x_73:
[----:B-1----:R-:W-:-:S07]  /*a530*/  MOV R0, UR20 ;  /* 0x0000001400007c02 */ /* 0x002fce0008000f00 */
.L_x_161:
[----:B-1----:R1:W2:Y:S02]  /*a540*/  SYNCS.PHASECHK.TRANS64.TRYWAIT P0, [R0+URZ+0x70], R2 ;  /* 0x00007002000075a7 */ /* 0x0022a400080011ff */
[----:B--2---:R-:W-:Y:S05]  /*a550*/  @!P0 NANOSLEEP.SYNCS 0x989680 ;  /* 0x009896800000895d */ /* 0x004fea0003900000 */
[----:B------:R-:W2:Y:S02]  /*a560*/  @!P0 SYNCS.PHASECHK.TRANS64 P0, [R0+URZ+0x70], R2 ;  /* 0x00007002000085a7 */ /* 0x000ea400080010ff */
[----:B--2---:R-:W-:Y:S05]  /*a570*/  @!P0 BRA `(.L_x_161) ;  /* 0xfffffffc00f08947 */ /* 0x004fea000383ffff */
[----:B------:R-:W-:Y:S05]  /*a580*/  BRA `(.L_x_162) ;  /* 0xffffffb800247947 */ /* 0x000fea000383ffff */
.L_x_75:
[----:B------:R-:W-:Y:S07]  /*a590*/  MOV R0, UR50 ;  /* 0x0000003200007c02 */ /* 0x000fee0008000f00 */
.L_x_163:
[----:B-1----:R1:W2:Y:S02]  /*a5a0*/  SYNCS.PHASECHK.TRANS64.TRYWAIT P0, [R0+URZ+0x90], R2 ;  /* 0x00009002000075a7 */ /* 0x0022a400080011ff */
[----:B--2---:R-:W-:Y:S05]  /*a5b0*/  @!P0 NANOSLEEP.SYNCS 0x989680 ;  /* 0x009896800000895d */ /* 0x004fea0003900000 */
[----:B------:R-:W2:Y:S02]  /*a5c0*/  @!P0 SYNCS.PHASECHK.TRANS64 P0, [R0+URZ+0x90], R2 ;  /* 0x00009002000085a7 */ /* 0x000ea400080010ff */
[----:B--2---:R-:W-:Y:S05]  /*a5d0*/  @!P0 BRA `(.L_x_163) ;  /* 0xfffffffc00f08947 */ /* 0x004fea000383ffff */
[----:B------:R-:W-:Y:S05]  /*a5e0*/  BRA `(.L_x_164) ;  /* 0xffffffb800f47947 */ /* 0x000fea000383ffff */
.L_x_86:
[----:B-1----:R-:W-:Y:S04]  /*a5f0*/  MOV R2, UR50 ;  /* 0x0000003200027c02 */ /* 0x002fe80008000f00 */
[----:B------:R1:W3:Y:S03]  /*a600*/  SYNCS.PHASECHK.TRANS64.TRYWAIT P1, [R2+URZ+0x40], R3 ;  /* 0x00004003020075a7 */ /* 0x0002e600080211ff */
[----:B---3--:R-:W-:Y:S05]  /*a610*/  @!P1 NANOSLEEP.SYNCS 0x989680 ;  /* 0x009896800000995d */ /* 0x008fea0003900000 */
[----:B------:R-:W3:Y:S02]  /*a620*/  @!P1 SYNCS.PHASECHK.TRANS64 P1, [R2+URZ+0x40], R3 ;  /* 0x00004003020095a7 */ /* 0x000ee400080210ff */
[----:B---3--:R-:W-:Y:S05]  /*a630*/  @!P1 BRA `(.L_x_86) ;  /* 0xfffffffc00ec9947 */ /* 0x008fea000383ffff */
[----:B------:R-:W-:Y:S05]  /*a640*/  BRA `(.L_x_85) ;  /* 0xffffffcc00ec7947 */ /* 0x000fea000383ffff */
.L_x_88:
[----:B-1----:R1:W4:Y:S02]  /*a650*/  SYNCS.PHASECHK.TRANS64.TRYWAIT P0, [R72+URZ+0xa0], R0 ;  /* 0x0000a000480075a7 */ /* 0x00232400080011ff */
[----:B----4-:R-:W-:Y:S05]  /*a660*/  @!P0 NANOSLEEP.SYNCS 0x989680 ;  /* 0x009896800000895d */ /* 0x010fea0003900000 */
[----:B------:R-:W4:Y:S02]  /*a670*/  @!P0 SYNCS.PHASECHK.TRANS64 P0, [R72+URZ+0xa0], R0 ;  /* 0x0000a000480085a7 */ /* 0x000f2400080010ff */
[----:B----4-:R-:W-:Y:S05]  /*a680*/  @!P0 BRA `(.L_x_88) ;  /* 0xfffffffc00f08947 */ /* 0x010fea000383ffff */
[----:B------:R-:W-:Y:S05]  /*a690*/  BRA `(.L_x_87) ;  /* 0xffffffd000147947 */ /* 0x000fea000383ffff */
.L_x_97:
[----:B-1----:R1:W2:Y:S02]  /*a6a0*/  SYNCS.PHASECHK.TRANS64.TRYWAIT P0, [R2+URZ+0x40], R0 ;  /* 0x00004000020075a7 */ /* 0x0022a400080011ff */
[----:B--2---:R-:W-:Y:S05]  /*a6b0*/  @!P0 NANOSLEEP.SYNCS 0x989680 ;  /* 0x009896800000895d */ /* 0x004fea0003900000 */
[----:B------:R-:W2:Y:S02]  /*a6c0*/  @!P0 SYNCS.PHASECHK.TRANS64 P0, [R2+URZ+0x40], R0 ;  /* 0x00004000020085a7 */ /* 0x000ea400080010ff */
[----:B--2---:R-:W-:Y:S05]  /*a6d0*/  @!P0 BRA `(.L_x_97) ;  /* 0xfffffffc00f08947 */ /* 0x004fea000383ffff */
[----:B------:R-:W-:Y:S05]  /*a6e0*/  BRA `(.L_x_96) ;  /* 0xffffffd800307947 */ /* 0x000fea000383ffff */
.L_x_105:
[----:B-1----:R1:W2:Y:S02]  /*a6f0*/  SYNCS.PHASECHK.TRANS64.TRYWAIT P0, [R6+URZ+0x40], R5 ;  /* 0x00004005060075a7 */ /* 0x0022a400080011ff */
[----:B--2---:R-:W-:Y:S05]  /*a700*/  @!P0 NANOSLEEP.SYNCS 0x989680 ;  /* 0x009896800000895d */ /* 0x004fea0003900000 */
[----:B------:R-:W2:Y:S02]  /*a710*/  @!P0 SYNCS.PHASECHK.TRANS64 P0, [R6+URZ+0x40], R5 ;  /* 0x00004005060085a7 */ /* 0x000ea400080010ff */
[----:B--2---:R-:W-:Y:S05]  /*a720*/  @!P0 BRA `(.L_x_105) ;  /* 0xfffffffc00f08947 */ /* 0x004fea000383ffff */
[----:B------:R-:W-:Y:S05]  /*a730*/  BRA `(.L_x_104) ;  /* 0xffffffe0006c7947 */ /* 0x000fea000383ffff */
.L_x_113:
[----:B-1----:R1:W2:Y:S02]  /*a740*/  SYNCS.PHASECHK.TRANS64.TRYWAIT P0, [R0+URZ+0x40], R5 ;  /* 0x00004005000075a7 */ /* 0x0022a400080011ff */
[----:B--2---:R-:W-:Y:S05]  /*a750*/  @!P0 NANOSLEEP.SYNCS 0x989680 ;  /* 0x009896800000895d */ /* 0x004fea0003900000 */
[----:B------:R-:W2:Y:S02]  /*a760*/  @!P0 SYNCS.PHASECHK.TRANS64 P0, [R0+URZ+0x40], R5 ;  /* 0x00004005000085a7 */ /* 0x000ea400080010ff */
[----:B--2---:R-:W-:Y:S05]  /*a770*/  @!P0 BRA `(.L_x_113) ;  /* 0xfffffffc00f08947 */ /* 0x004fea000383ffff */
[----:B------:R-:W-:Y:S05]  /*a780*/  BRA `(.L_x_112) ;  /* 0xffffffe800a47947 */ /* 0x000fea000383ffff */
        .weak           $__internal_0_$__cuda_sm10x_tcgen05_guardrail_trap_col_being_dealloced_not_returned_by_alloc
        .type           $__internal_0_$__cuda_sm10x_tcgen05_guardrail_trap_col_being_dealloced_not_returned_by_alloc,@function
        .size           $__internal_0_$__cuda_sm10x_tcgen05_guardrail_trap_col_being_dealloced_not_returned_by_alloc,($__internal_1_$__cuda_sm10x_tcgen05_guardrail_trap_phase_invalid_during_alloc - $__internal_0_$__cuda_sm10x_tcgen05_guardrail_trap_col_being_dealloced_not_returned_by_alloc)
$__internal_0_$__cuda_sm10x_tcgen05_guardrail_trap_col_being_dealloced_not_returned_by_alloc:
[----:B------:R-:W-:Y:S05]  /*a790*/  BPT.TRAP 0x1 ;  /* 0x000000040000795c */ /* 0x000fea0000300000 */
[----:B------:R-:W-:-:S04]  /*a7a0*/  MOV R3, 0x0 ;  /* 0x0000000000037802 */ /* 0x000fc80000000f00 */
[----:B------:R-:W-:Y:S05]  /*a7b0*/  RET.REL.NODEC R2 `(_ZN7cutlass13device_kernelINS_4conv6kernel13ConvUniversalINS1_16ConvProblemShapeILNS1_8OperatorE2ELi3EEENS1_10collective14CollectiveConvINS1_47MainloopSm100TmaUmmaWarpSpecializedImplicitGemmILS5_2ELi4ELi3ELi1ELi2EN4cute5tupleIJNSA_1CILi1EEESD_SD_EEEEENSB_IJNSC_ILi128EEENSB_IJNSC_ILi64EEEEEESI_EEENS_10tfloat32_tESK_NSA_8TiledMMAINSA_8MMA_AtomIJNSA_17SM100_MMA_TF32_SSISK_SK_fLi128ELi64ELNSA_4UMMA5MajorE1ELSP_1ELNSO_7ScaleInE0ELSQ_0EEEEEENSA_6LayoutISE_NSB_IJNSC_ILi0EEESU_SU_EEEEENSB_IJNSA_10UnderscoreESX_SX_EEEEENS7_6detail27Sm100ImplicitGemmTileTraitsINSA_13SM90_TMA_LOADENSA_14ComposedLayoutINSA_7SwizzleILi2ELi5ELi2EEENSA_18smem_ptr_flag_bitsILi32EEENST_INSB_IJNSC_ILi32EEENSC_ILi4EEEEEENSB_IJSD_S18_EEEEEEEvEENS11_INSA_20SM90_TMA_LOAD_IM2COLES1D_vEEEENS_8epilogue10collective18CollectiveEpilogueINS1I_23Sm100TmaWarpSpecializedILi4ELi2ELi16ELb1ELb0EEEJSJ_NSB_IJNST_ISG_SD_EENST_INSC_ILi16EEESD_EEEEESK_NSB_IJlNSB_IJSD_lllEEESU_EEESK_S1S_NS1I_6fusion15FusionCallbacksIS1M_NS1T_17LinearCombinationISK_fSK_fLNS_15FloatRoundStyleE2EEESJ_S1Q_JEEENSA_5SM1004TMEM4LOAD26SM100_TMEM_LOAD_32dp32b16xES12_NS13_INS14_ILi2ELi4ELi3EEES17_NST_INSB_IJNSC_ILi8EEES1O_EEENSB_IJS1O_SD_EEEEEEENSA_39AutoVectorizingCopyWithAssumedAlignmentILi128EEENSA_14SM90_TMA_STOREES28_S2A_S2A_EEEvvEEEEvNT_6ParamsE) ;  /* 0xffffff5802107950 */ /* 0x000fea0003c3ffff */
        .weak           $__internal_1_$__cuda_sm10x_tcgen05_guardrail_trap_phase_invalid_during_alloc
        .type           $__internal_1_$__cuda_sm10x_tcgen05_guardrail_trap_phase_invalid_during_alloc,@function
        .size           $__internal_1_$__cuda_sm10x_tcgen05_guardrail_trap_phase_invalid_during_alloc,($__internal_2_$__cuda_sm10x_tcgen05_guardrail_trap_unallocated_columns_being_dealloced - $__internal_1_$__cuda_sm10x_tcgen05_guardrail_trap_phase_invalid_during_alloc)
$__internal_1_$__cuda_sm10x_tcgen05_guardrail_trap_phase_invalid_during_alloc:
[----:B------:R-:W-:Y:S05]  /*a7c0*/  BPT.TRAP 0x1 ;  /* 0x000000040000795c */ /* 0x000fea0000300000 */
[----:B------:R-:W-:-:S04]  /*a7d0*/  HFMA2 R3, -RZ, RZ, 0, 0 ;  /* 0x00000000ff037431 */ /* 0x000fc800000001ff */
[----:B------:R-:W-:Y:S05]  /*a7e0*/  RET.REL.NODEC R2 `(_ZN7cutlass13device_kernelINS_4conv6kernel13ConvUniversalINS1_16ConvProblemShapeILNS1_8OperatorE2ELi3EEENS1_10collective14CollectiveConvINS1_47MainloopSm100TmaUmmaWarpSpecializedImplicitGemmILS5_2ELi4ELi3ELi1ELi2EN4cute5tupleIJNSA_1CILi1EEESD_SD_EEEEENSB_IJNSC_ILi128EEENSB_IJNSC_ILi64EEEEEESI_EEENS_10tfloat32_tESK_NSA_8TiledMMAINSA_8MMA_AtomIJNSA_17SM100_MMA_TF32_SSISK_SK_fLi128ELi64ELNSA_4UMMA5MajorE1ELSP_1ELNSO_7ScaleInE0ELSQ_0EEEEEENSA_6LayoutISE_NSB_IJNSC_ILi0EEESU_SU_EEEEENSB_IJNSA_10UnderscoreESX_SX_EEEEENS7_6detail27Sm100ImplicitGemmTileTraitsINSA_13SM90_TMA_LOADENSA_14ComposedLayoutINSA_7SwizzleILi2ELi5ELi2EEENSA_18smem_ptr_flag_bitsILi32EEENST_INSB_IJNSC_ILi32EEENSC_ILi4EEEEEENSB_IJSD_S18_EEEEEEEvEENS11_INSA_20SM90_TMA_LOAD_IM2COLES1D_vEEEENS_8epilogue10collective18CollectiveEpilogueINS1I_23Sm100TmaWarpSpecializedILi4ELi2ELi16ELb1ELb0EEEJSJ_NSB_IJNST_ISG_SD_EENST_INSC_ILi16EEESD_EEEEESK_NSB_IJlNSB_IJSD_lllEEESU_EEESK_S1S_NS1I_6fusion15FusionCallbacksIS1M_NS1T_17LinearCombinationISK_fSK_fLNS_15FloatRoundStyleE2EEESJ_S1Q_JEEENSA_5SM1004TMEM4LOAD26SM100_TMEM_LOAD_32dp32b16xES12_NS13_INS14_ILi2ELi4ELi3EEES17_NST_INSB_IJNSC_ILi8EEES1O_EEENSB_IJS1O_SD_EEEEEEENSA_39AutoVectorizingCopyWithAssumedAlignmentILi128EEENSA_14SM90_TMA_STOREES28_S2A_S2A_EEEvvEEEEvNT_6ParamsE) ;  /* 0xffffff5802047950 */ /* 0x000fea0003c3ffff */
        .weak           $__internal_2_$__cuda_sm10x_tcgen05_guardrail_trap_unallocated_columns_being_dealloced
        .type           $__internal_2_$__cuda_sm10x_tcgen05_guardrail_trap_unallocated_columns_being_dealloced,@function
        .size           $__internal_2_$__cuda_sm10x_tcgen05_guardrail_trap_unallocated_columns_being_dealloced,(.L_x_166 - $__internal_2_$__cuda_sm10x_tcgen05_guardrail_trap_unallocated_columns_being_dealloced)
$__internal_2_$__cuda_sm10x_tcgen05_guardrail_trap_unallocated_columns_being_dealloced:
[----:B------:R-:W-:Y:S05]  /*a7f0*/  BPT.TRAP 0x1 ;  /* 0x000000040000795c */ /* 0x000fea0000300000 */
[----:B------:R-:W-:-:S04]  /*a800*/  MOV R3, 0x0 ;  /* 0x0000000000037802 */ /* 0x000fc80000000f00 */
[----:B------:R-:W-:Y:S05]  /*a810*/  RET.REL.NODEC R2 `(_ZN7cutlass13device_kernelINS_4conv6kernel13ConvUniversalINS1_16ConvProblemShapeILNS1_8OperatorE2ELi3EEENS1_10collective14CollectiveConvINS1_47MainloopSm100TmaUmmaWarpSpecializedImplicitGemmILS5_2ELi4ELi3ELi1ELi2EN4cute5tupleIJNSA_1CILi1EEESD_SD_EEEEENSB_IJNSC_ILi128EEENSB_IJNSC_ILi64EEEEEESI_EEENS_10tfloat32_tESK_NSA_8TiledMMAINSA_8MMA_AtomIJNSA_17SM100_MMA_TF32_SSISK_SK_fLi128ELi64ELNSA_4UMMA5MajorE1ELSP_1ELNSO_7ScaleInE0ELSQ_0EEEEEENSA_6LayoutISE_NSB_IJNSC_ILi0EEESU_SU_EEEEENSB_IJNSA_10UnderscoreESX_SX_EEEEENS7_6detail27Sm100ImplicitGemmTileTraitsINSA_13SM90_TMA_LOADENSA_14ComposedLayoutINSA_7SwizzleILi2ELi5ELi2EEENSA_18smem_ptr_flag_bitsILi32EEENST_INSB_IJNSC_ILi32EEENSC_ILi4EEEEEENSB_IJSD_S18_EEEEEEEvEENS11_INSA_20SM90_TMA_LOAD_IM2COLES1D_vEEEENS_8epilogue10collective18CollectiveEpilogueINS1I_23Sm100TmaWarpSpecializedILi4ELi2ELi16ELb1ELb0EEEJSJ_NSB_IJNST_ISG_SD_EENST_INSC_ILi16EEESD_EEEEESK_NSB_IJlNSB_IJSD_lllEEESU_EEESK_S1S_NS1I_6fusion15FusionCallbacksIS1M_NS1T_17LinearCombinationISK_fSK_fLNS_15FloatRoundStyleE2EEESJ_S1Q_JEEENSA_5SM1004TMEM4LOAD26SM100_TMEM_LOAD_32dp32b16xES12_NS13_INS14_ILi2ELi4ELi3EEES17_NST_INSB_IJNSC_ILi8EEES1O_EEENSB_IJS1O_SD_EEEEEEENSA_39AutoVectorizingCopyWithAssumedAlignmentILi128EEENSA_14SM90_TMA_STOREES28_S2A_S2A_EEEvvEEEEvNT_6ParamsE) ;  /* 0xffffff5402f87950 */ /* 0x000fea0003c3ffff */
.L_x_165:
[----:B------:R-:W-:-:S00]  /*a820*/  BRA `(.L_x_165) ;  /* 0xfffffffc00fc7947 */ /* 0x000fc0000383ffff */
[----:B------:R-:W-:-:S00]  /*a830*/  NOP ;  /* 0x0000000000007918 */ /* 0x000fc00000000000 */
        /* <DEDUP_REMOVED lines=12> */
.L_x_166:


//--------------------- .nv.global.init           --------------------------
	.section	.nv.global.init,"aw",@progbits
.nv.global.init:
	.type		$str$29,@object
	.size		$str$29,($str$30 - $str$29)
$str$29:
        /*0000*/ 	.byte	0x28, 0x61, 0x64, 0x64, 0x72, 0x65, 0x73, 0x73, 0x20, 0x26, 0x20, 0x6d, 0x61, 0x73, 0x6b, 0x29
        /*0010*/ 	.byte	0x20, 0x3d, 0x3d, 0x20, 0x30, 0x00
	.type		$str$30,@object
	.size		$str$30,($str$28 - $str$30)
$str$30:
        /*0016*/ 	.byte	0x2f, 0x74, 0x6d, 0x70, 0x2f, 0x63, 0x75, 0x74, 0x6c, 0x61, 0x73, 0x73, 0x5f, 0x73, 0x77, 0x65
        /*0026*/ 	.byte	0x65, 0x70, 0x5f, 0x73, 0x72, 0x63, 0x2f, 0x69, 0x6e, 0x63, 0x6c, 0x75, 0x64, 0x65, 0x2f, 0x63
        /*0036*/ 	.byte	0x75, 0x74, 0x65, 0x2f, 0x70, 0x6f, 0x69, 0x6e, 0x74, 0x65, 0x72, 0x5f, 0x66, 0x6c, 0x61, 0x67
        /*0046*/ 	.byte	0x67, 0x65, 0x64, 0x2e, 0x68, 0x70, 0x70, 0x00
	.type		$str$28,@object
	.size		$str$28,($str$27 - $str$28)
$str$28:
        /*004e*/ 	.byte	0x2f, 0x74, 0x6d, 0x70, 0x2f, 0x63, 0x75, 0x74, 0x6c, 0x61, 0x73, 0x73, 0x5f, 0x73, 0x77, 0x65
        /*005e*/ 	.byte	0x65, 0x70, 0x5f, 0x73, 0x72, 0x63, 0x2f, 0x69, 0x6e, 0x63, 0x6c, 0x75, 0x64, 0x65, 0x2f, 0x63
        /*006e*/ 	.byte	0x75, 0x74, 0x65, 0x2f, 0x61, 0x74, 0x6f, 0x6d, 0x2f, 0x63, 0x6f, 0x70, 0x79, 0x5f, 0x74, 0x72
        /*007e*/ 	.byte	0x61, 0x69, 0x74, 0x73, 0x5f, 0x73, 0x6d, 0x31, 0x30, 0x30, 0x2e, 0x68, 0x70, 0x70, 0x00
	.type		$str$27,@object
	.size		$str$27,(__unnamed_1 - $str$27)
$str$27:
        /*008d*/ 	.byte	0x28, 0x28, 0x75, 0x69, 0x6e, 0x74, 0x33, 0x32, 0x5f, 0x74, 0x28, 0x74, 0x68, 0x72, 0x65, 0x61
        /*009d*/ 	.byte	0x64, 0x49, 0x64, 0x78, 0x2e, 0x78, 0x29, 0x20, 0x2f, 0x20, 0x33, 0x32, 0x29, 0x20, 0x25, 0x20
        /*00ad*/ 	.byte	0x34, 0x29, 0x20, 0x3d, 0x3d, 0x20, 0x28, 0x28, 0x28, 0x74, 0x6d, 0x65, 0x6d, 0x5f, 0x61, 0x64
        /*00bd*/ 	.byte	0x64, 0x72, 0x20, 0x3e, 0x3e, 0x20, 0x31, 0x36, 0x29, 0x20, 0x2f, 0x20, 0x33, 0x32, 0x29, 0x20
        /*00cd*/ 	.byte	0x25, 0x20, 0x34, 0x29, 0x00
	.type		__unnamed_1,@object
	.size		__unnamed_1,(__unnamed_2 - __unnamed_1)
__unnamed_1:
        /*00d2*/ 	.byte	0x61, 0x75, 0x74, 0x6f, 0x20, 0x63, 0x75, 0x74, 0x65, 0x3a, 0x3a, 0x61, 0x73, 0x5f, 0x70, 0x6f
        /* <DEDUP_REMOVED lines=24> */
        /*0262*/ 	.byte	0x32, 0x30, 0x34, 0x38, 0x3e, 0x3e, 0x3e, 0x3e, 0x5d, 0x00
	.type		__unnamed_2,@object
	.size		__unnamed_2,(.L_2 - __unnamed_2)
__unnamed_2:
        /* <DEDUP_REMOVED lines=42> */
        /*050c*/ 	.byte	0x3e, 0x5d, 0x00
.L_2:


//--------------------- .nv.shared._ZN7cutlass13device_kernelINS_4conv6kernel13ConvUniversalINS1_16ConvProblemShapeILNS1_8OperatorE2ELi3EEENS1_10collective14CollectiveConvINS1_47MainloopSm100TmaUmmaWarpSpecializedImplicitGemmILS5_2ELi4ELi3ELi1ELi2EN4cute5tupleIJNSA_1CILi1EEESD_SD_EEEEENSB_IJNSC_ILi128EEENSB_IJNSC_ILi64EEEEEESI_EEENS_10tfloat32_tESK_NSA_8TiledMMAINSA_8MMA_AtomIJNSA_17SM100_MMA_TF32_SSISK_SK_fLi128ELi64ELNSA_4UMMA5MajorE1ELSP_1ELNSO_7ScaleInE0ELSQ_0EEEEEENSA_6LayoutISE_NSB_IJNSC_ILi0EEESU_SU_EEEEENSB_IJNSA_10UnderscoreESX_SX_EEEEENS7_6detail27Sm100ImplicitGemmTileTraitsINSA_13SM90_TMA_LOADENSA_14ComposedLayoutINSA_7SwizzleILi2ELi5ELi2EEENSA_18smem_ptr_flag_bitsILi32EEENST_INSB_IJNSC_ILi32EEENSC_ILi4EEEEEENSB_IJSD_S18_EEEEEEEvEENS11_INSA_20SM90_TMA_LOAD_IM2COLES1D_vEEEENS_8epilogue10collective18CollectiveEpilogueINS1I_23Sm100TmaWarpSpecializedILi4ELi2ELi16ELb1ELb0EEEJSJ_NSB_IJNST_ISG_SD_EENST_INSC_ILi16EEESD_EEEEESK_NSB_IJlNSB_IJSD_lllEEESU_EEESK_S1S_NS1I_6fusion15FusionCallbacksIS1M_NS1T_17LinearCombinationISK_fSK_fLNS_15FloatRoundStyleE2EEESJ_S1Q_JEEENSA_5SM1004TMEM4LOAD26SM100_TMEM_LOAD_32dp32b16xES12_NS13_INS14_ILi2ELi4ELi3EEES17_NST_INSB_IJNSC_ILi8EEES1O_EEENSB_IJS1O_SD_EEEEEEENSA_39AutoVectorizingCopyWithAssumedAlignmentILi128EEENSA_14SM90_TMA_STOREES28_S2A_S2A_EEEvvEEEEvNT_6ParamsE --------------------------
	.section	.nv.shared._ZN7cutlass13device_kernelINS_4conv6kernel13ConvUniversalINS1_16ConvProblemShapeILNS1_8OperatorE2ELi3EEENS1_10collective14CollectiveConvINS1_47MainloopSm100TmaUmmaWarpSpecializedImplicitGemmILS5_2ELi4ELi3ELi1ELi2EN4cute5tupleIJNSA_1CILi1EEESD_SD_EEEEENSB_IJNSC_ILi128EEENSB_IJNSC_ILi64EEEEEESI_EEENS_10tfloat32_tESK_NSA_8TiledMMAINSA_8MMA_AtomIJNSA_17SM100_MMA_TF32_SSISK_SK_fLi128ELi64ELNSA_4UMMA5MajorE1ELSP_1ELNSO_7ScaleInE0ELSQ_0EEEEEENSA_6LayoutISE_NSB_IJNSC_ILi0EEESU_SU_EEEEENSB_IJNSA_10UnderscoreESX_SX_EEEEENS7_6detail27Sm100ImplicitGemmTileTraitsINSA_13SM90_TMA_LOADENSA_14ComposedLayoutINSA_7SwizzleILi2ELi5ELi2EEENSA_18smem_ptr_flag_bitsILi32EEENST_INSB_IJNSC_ILi32EEENSC_ILi4EEEEEENSB_IJSD_S18_EEEEEEEvEENS11_INSA_20SM90_TMA_LOAD_IM2COLES1D_vEEEENS_8epilogue10collective18CollectiveEpilogueINS1I_23Sm100TmaWarpSpecializedILi4ELi2ELi16ELb1ELb0EEEJSJ_NSB_IJNST_ISG_SD_EENST_INSC_ILi16EEESD_EEEEESK_NSB_IJlNSB_IJSD_lllEEESU_EEESK_S1S_NS1I_6fusion15FusionCallbacksIS1M_NS1T_17LinearCombinationISK_fSK_fLNS_15FloatRoundStyleE2EEESJ_S1Q_JEEENSA_5SM1004TMEM4LOAD26SM100_TMEM_LOAD_32dp32b16xES12_NS13_INS14_ILi2ELi4ELi3EEES17_NST_INSB_IJNSC_ILi8EEES1O_EEENSB_IJS1O_SD_EEEEEEENSA_39AutoVectorizingCopyWithAssumedAlignmentILi128EEENSA_14SM90_TMA_STOREES28_S2A_S2A_EEEvvEEEEvNT_6ParamsE,"aw",@nobits
	.sectionflags	@""
	.align	16
	.zero		1024


//--------------------- .nv.shared.reserved.0     --------------------------
	.section	.nv.shared.reserved.0,"aw",@nobits
	.weak		__nv_reservedSMEM_offset_0_alias
	.size		__nv_reservedSMEM_offset_0_alias, 0, 64
	.other		__nv_reservedSMEM_offset_0_alias,@"STO_CUDA_RESERVED_SHARED STV_DEFAULT"
__nv_reservedSMEM_offset_0_alias:
	.zero		0
.nv.shared.reserved.0:
	.zero		64
	.weak		__nv_reservedSMEM_tcgen05_partition
	.type		__nv_reservedSMEM_tcgen05_partition,@object
	.size		__nv_reservedSMEM_tcgen05_partition,(.L_0 - __nv_reservedSMEM_tcgen05_partition)
__nv_reservedSMEM_tcgen05_partition:
	.zero		32
.L_0:


//--------------------- .nv.global                --------------------------
	.section	.nv.global,"aw",@nobits
.nv.global:
	.type		_ZN39_INTERNAL_c74af1ef_4_k_cu_6595f6fc_43944cute1_E,@object
	.size		_ZN39_INTERNAL_c74af1ef_4_k_cu_6595f6fc_43944cute1_E,(_ZN39_INTERNAL_c74af1ef_4_k_cu_6595f6fc_43944cuda3std3__45__cpo6cbeginE - _ZN39_INTERNAL_c74af1ef_4_k_cu_6595f6fc_43944cute1_E)
_ZN39_INTERNAL_c74af1ef_4_k_cu_6595f6fc_43944cute1_E:
	.zero		1
	.type		_ZN39_INTERNAL_c74af1ef_4_k_cu_6595f6fc_43944cuda3std3__45__cpo6cbeginE,@object
	.size		_ZN39_INTERNAL_c74af1ef_4_k_cu_6595f6fc_43944cuda3std3__45__cpo6cbeginE,(_ZN39_INTERNAL_c74af1ef_4_k_cu_6595f6fc_43944cuda3std3__48in_placeE - _ZN39_INTERNAL_c74af1ef_4_k_cu_6595f6fc_43944cuda3std3__45__cpo6cbeginE)
_ZN39_INTERNAL_c74af1ef_4_k_cu_6595f6fc_43944cuda3std3__45__cpo6cbeginE:
	.zero		1
	.type		_ZN39_INTERNAL_c74af1ef_4_k_cu_6595f6fc_43944cuda3std3__48in_placeE,@object
	.size		_ZN39_INTERNAL_c74af1ef_4_k_cu_6595f6fc_43944cuda3std3__48in_placeE,(_ZN39_INTERNAL_c74af1ef_4_k_cu_6595f6fc_43944cuda3std6ranges3__45__cpo9iter_moveE - _ZN39_INTERNAL_c74af1ef_4_k_cu_6595f6fc_43944cuda3std3__48in_placeE)
_ZN39_INTERNAL_c74af1ef_4_k_cu_6595f6fc_43944cuda3std3__48in_placeE:
	.zero		1
	.type		_ZN39_INTERNAL_c74af1ef_4_k_cu_6595f6fc_43944cuda3std6ranges3__45__cpo9iter_moveE,@object
	.size		_ZN39_INTERNAL_c74af1ef_4_k_cu_6595f6fc_43944cuda3std6ranges3__45__cpo9iter_moveE,(_ZN39_INTERNAL_c74af1ef_4_k_cu_6595f6fc_43944cuda3std3__45__cpo5beginE - _ZN39_INTERNAL_c74af1ef_4_k_cu_6595f6fc_43944cuda3std6ranges3__45__cpo9iter_moveE)
_ZN39_INTERNAL_c74af1ef_4_k_cu_6595f6fc_43944cuda3std6ranges3__45__cpo9iter_moveE:
	.zero		1
	.type		_ZN39_INTERNAL_c74af1ef_4_k_cu_6595f6fc_43944cuda3std3__45__cpo5beginE,@object
	.size		_ZN39_INTERNAL_c74af1ef_4_k_cu_6595f6fc_43944cuda3std3__45__cpo5beginE,(_ZN39_INTERNAL_c74af1ef_4_k_cu_6595f6fc_43944cuda3std3__441_GLOBAL__N__c74af1ef_4_k_cu_6595f6fc_43946ignoreE - _ZN39_INTERNAL_c74af1ef_4_k_cu_6595f6fc_43944cuda3std3__45__cpo5beginE)
_ZN39_INTERNAL_c74af1ef_4_k_cu_6595f6fc_43944cuda3std3__45__cpo5beginE:
	.zero		1
	.type		_ZN39_INTERNAL_c74af1ef_4_k_cu_6595f6fc_43944cuda3std3__441_GLOBAL__N__c74af1ef_4_k_cu_6595f6fc_43946ignoreE,@object
	.size		_ZN39_INTERNAL_c74af1ef_4_k_cu_6595f6fc_43944cuda3std3__441_GLOBAL__N__c74af1ef_4_k_cu_6595f6fc_43946ignoreE,(_ZN39_INTERNAL_c74af1ef_4_k_cu_6595f6fc_43944cute7productE - _ZN39_INTERNAL_c74af1ef_4_k_cu_6595f6fc_43944cuda3std3__441_GLOBAL__N__c74af1ef_4_k_cu_6595f6fc_43946ignoreE)
_ZN39_INTERNAL_c74af1ef_4_k_cu_6595f6fc_43944cuda3std3__441_GLOBAL__N__c74af1ef_4_k_cu_6595f6fc_43946ignoreE:
	.zero		1
	.type		_ZN39_INTERNAL_c74af1ef_4_k_cu_6595f6fc_43944cute7productE,@object
	.size		_ZN39_INTERNAL_c74af1ef_4_k_cu_6595f6fc_43944cute7productE,(_ZN39_INTERNAL_c74af1ef_4_k_cu_6595f6fc_43944cuda3std3__45__cpo3endE - _ZN39_INTERNAL_c74af1ef_4_k_cu_6595f6fc_43944cute7productE)
_ZN39_INTERNAL_c74af1ef_4_k_cu_6595f6fc_43944cute7productE:
	.zero		1
	.type		_ZN39_INTERNAL_c74af1ef_4_k_cu_6595f6fc_43944cuda3std3__45__cpo3endE,@object
	.size		_ZN39_INTERNAL_c74af1ef_4_k_cu_6595f6fc_43944cuda3std3__45__cpo3endE,(_ZN39_INTERNAL_c74af1ef_4_k_cu_6595f6fc_43944cuda3std3__419piecewise_constructE - _ZN39_INTERNAL_c74af1ef_4_k_cu_6595f6fc_43944cuda3std3__45__cpo3endE)
_ZN39_INTERNAL_c74af1ef_4_k_cu_6595f6fc_43944cuda3std3__45__cpo3endE:
	.zero		1
	.type		_ZN39_INTERNAL_c74af1ef_4_k_cu_6595f6fc_43944cuda3std3__419piecewise_constructE,@object
	.size		_ZN39_INTERNAL_c74af1ef_4_k_cu_6595f6fc_43944cuda3std3__419piecewise_constructE,(_ZN39_INTERNAL_c74af1ef_4_k_cu_6595f6fc_43944cuda3std3__45__cpo4cendE - _ZN39_INTERNAL_c74af1ef_4_k_cu_6595f6fc_43944cuda3std3__419piecewise_constructE)
_ZN39_INTERNAL_c74af1ef_4_k_cu_6595f6fc_43944cuda3std3__419piecewise_constructE:
	.zero		1
	.type		_ZN39_INTERNAL_c74af1ef_4_k_cu_6595f6fc_43944cuda3std3__45__cpo4cendE,@object
	.size		_ZN39_INTERNAL_c74af1ef_4_k_cu_6595f6fc_43944cuda3std3__45__cpo4cendE,(_ZN39_INTERNAL_c74af1ef_4_k_cu_6595f6fc_43944cuda3std6ranges3__45__cpo4swapE - _ZN39_INTERNAL_c74af1ef_4_k_cu_6595f6fc_43944cuda3std3__45__cpo4cendE)
_ZN39_INTERNAL_c74af1ef_4_k_cu_6595f6fc_43944cuda3std3__45__cpo4cendE:
	.zero		1
	.type		_ZN39_INTERNAL_c74af1ef_4_k_cu_6595f6fc_43944cuda3std6ranges3__45__cpo4swapE,@object
	.size		_ZN39_INTERNAL_c74af1ef_4_k_cu_6595f6fc_43944cuda3std6ranges3__45__cpo4swapE,(.L_10 - _ZN39_INTERNAL_c74af1ef_4_k_cu_6595f6fc_43944cuda3std6ranges3__45__cpo4swapE)
_ZN39_INTERNAL_c74af1ef_4_k_cu_6595f6fc_43944cuda3std6ranges3__45__cpo4swapE:
	.zero		1
.L_10:


//--------------------- .nv.constant0._ZN7cutlass13device_kernelINS_4conv6kernel13ConvUniversalINS1_16ConvProblemShapeILNS1_8OperatorE2ELi3EEENS1_10collective14CollectiveConvINS1_47MainloopSm100TmaUmmaWarpSpecializedImplicitGemmILS5_2ELi4ELi3ELi1ELi2EN4cute5tupleIJNSA_1CILi1EEESD_SD_EEEEENSB_IJNSC_ILi128EEENSB_IJNSC_ILi64EEEEEESI_EEENS_10tfloat32_tESK_NSA_8TiledMMAINSA_8MMA_AtomIJNSA_17SM100_MMA_TF32_SSISK_SK_fLi128ELi64ELNSA_4UMMA5MajorE1ELSP_1ELNSO_7ScaleInE0ELSQ_0EEEEEENSA_6LayoutISE_NSB_IJNSC_ILi0EEESU_SU_EEEEENSB_IJNSA_10UnderscoreESX_SX_EEEEENS7_6detail27Sm100ImplicitGemmTileTraitsINSA_13SM90_TMA_LOADENSA_14ComposedLayoutINSA_7SwizzleILi2ELi5ELi2EEENSA_18smem_ptr_flag_bitsILi32EEENST_INSB_IJNSC_ILi32EEENSC_ILi4EEEEEENSB_IJSD_S18_EEEEEEEvEENS11_INSA_20SM90_TMA_LOAD_IM2COLES1D_vEEEENS_8epilogue10collective18CollectiveEpilogueINS1I_23Sm100TmaWarpSpecializedILi4ELi2ELi16ELb1ELb0EEEJSJ_NSB_IJNST_ISG_SD_EENST_INSC_ILi16EEESD_EEEEESK_NSB_IJlNSB_IJSD_lllEEESU_EEESK_S1S_NS1I_6fusion15FusionCallbacksIS1M_NS1T_17LinearCombinationISK_fSK_fLNS_15FloatRoundStyleE2EEESJ_S1Q_JEEENSA_5SM1004TMEM4LOAD26SM100_TMEM_LOAD_32dp32b16xES12_NS13_INS14_ILi2ELi4ELi3EEES17_NST_INSB_IJNSC_ILi8EEES1O_EEENSB_IJS1O_SD_EEEEEEENSA_39AutoVectorizingCopyWithAssumedAlignmentILi128EEENSA_14SM90_TMA_STOREES28_S2A_S2A_EEEvvEEEEvNT_6ParamsE --------------------------
	.section	.nv.constant0._ZN7cutlass13device_kernelINS_4conv6kernel13ConvUniversalINS1_16ConvProblemShapeILNS1_8OperatorE2ELi3EEENS1_10collective14CollectiveConvINS1_47MainloopSm100TmaUmmaWarpSpecializedImplicitGemmILS5_2ELi4ELi3ELi1ELi2EN4cute5tupleIJNSA_1CILi1EEESD_SD_EEEEENSB_IJNSC_ILi128EEENSB_IJNSC_ILi64EEEEEESI_EEENS_10tfloat32_tESK_NSA_8TiledMMAINSA_8MMA_AtomIJNSA_17SM100_MMA_TF32_SSISK_SK_fLi128ELi64ELNSA_4UMMA5MajorE1ELSP_1ELNSO_7ScaleInE0ELSQ_0EEEEEENSA_6LayoutISE_NSB_IJNSC_ILi0EEESU_SU_EEEEENSB_IJNSA_10UnderscoreESX_SX_EEEEENS7_6detail27Sm100ImplicitGemmTileTraitsINSA_13SM90_TMA_LOADENSA_14ComposedLayoutINSA_7SwizzleILi2ELi5ELi2EEENSA_18smem_ptr_flag_bitsILi32EEENST_INSB_IJNSC_ILi32EEENSC_ILi4EEEEEENSB_IJSD_S18_EEEEEEEvEENS11_INSA_20SM90_TMA_LOAD_IM2COLES1D_vEEEENS_8epilogue10collective18CollectiveEpilogueINS1I_23Sm100TmaWarpSpecializedILi4ELi2ELi16ELb1ELb0EEEJSJ_NSB_IJNST_ISG_SD_EENST_INSC_ILi16EEESD_EEEEESK_NSB_IJlNSB_IJSD_lllEEESU_EEESK_S1S_NS1I_6fusion15FusionCallbacksIS1M_NS1T_17LinearCombinationISK_fSK_fLNS_15FloatRoundStyleE2EEESJ_S1Q_JEEENSA_5SM1004TMEM4LOAD26SM100_TMEM_LOAD_32dp32b16xES12_NS13_INS14_ILi2ELi4ELi3EEES17_NST_INSB_IJNSC_ILi8EEES1O_EEENSB_IJS1O_SD_EEEEEEENSA_39AutoVectorizingCopyWithAssumedAlignmentILi128EEENSA_14SM90_TMA_STOREES28_S2A_S2A_EEEvvEEEEvNT_6ParamsE,"a",@progbits
	.sectionflags	@""
	.align	4
.nv.constant0._ZN7cutlass13device_kernelINS_4conv6kernel13ConvUniversalINS1_16ConvProblemShapeILNS1_8OperatorE2ELi3EEENS1_10collective14CollectiveConvINS1_47MainloopSm100TmaUmmaWarpSpecializedImplicitGemmILS5_2ELi4ELi3ELi1ELi2EN4cute5tupleIJNSA_1CILi1EEESD_SD_EEEEENSB_IJNSC_ILi128EEENSB_IJNSC_ILi64EEEEEESI_EEENS_10tfloat32_tESK_NSA_8TiledMMAINSA_8MMA_AtomIJNSA_17SM100_MMA_TF32_SSISK_SK_fLi128ELi64ELNSA_4UMMA5MajorE1ELSP_1ELNSO_7ScaleInE0ELSQ_0EEEEEENSA_6LayoutISE_NSB_IJNSC_ILi0EEESU_SU_EEEEENSB_IJNSA_10UnderscoreESX_SX_EEEEENS7_6detail27Sm100ImplicitGemmTileTraitsINSA_13SM90_TMA_LOADENSA_14ComposedLayoutINSA_7SwizzleILi2ELi5ELi2EEENSA_18smem_ptr_flag_bitsILi32EEENST_INSB_IJNSC_ILi32EEENSC_ILi4EEEEEENSB_IJSD_S18_EEEEEEEvEENS11_INSA_20SM90_TMA_LOAD_IM2COLES1D_vEEEENS_8epilogue10collective18CollectiveEpilogueINS1I_23Sm100TmaWarpSpecializedILi4ELi2ELi16ELb1ELb0EEEJSJ_NSB_IJNST_ISG_SD_EENST_INSC_ILi16EEESD_EEEEESK_NSB_IJlNSB_IJSD_lllEEESU_EEESK_S1S_NS1I_6fusion15FusionCallbacksIS1M_NS1T_17LinearCombinationISK_fSK_fLNS_15FloatRoundStyleE2EEESJ_S1Q_JEEENSA_5SM1004TMEM4LOAD26SM100_TMEM_LOAD_32dp32b16xES12_NS13_INS14_ILi2ELi4ELi3EEES17_NST_INSB_IJNSC_ILi8EEES1O_EEENSB_IJS1O_SD_EEEEEEENSA_39AutoVectorizingCopyWithAssumedAlignmentILi128EEENSA_14SM90_TMA_STOREES28_S2A_S2A_EEEvvEEEEvNT_6ParamsE:
	.zero		3200


//--------------------- SYMBOLS --------------------------

	.type		.nv.reservedSmem.offset0,@object
	.size		.nv.reservedSmem.offset0,0x4
	.type		.nv.reservedSmem.cap,@object
	.size		.nv.reservedSmem.cap,0x4
	.type		__assertfail,@function
